//
// Generated by NVIDIA NVVM Compiler
//
// Compiler Build ID: CL-36424714
// Cuda compilation tools, release 13.0, V13.0.88
// Based on NVVM 20.0.0
//

.version 9.0
.target sm_100
.address_size 64

	// .globl	_Z12sliceColumnsiiPKiPKfPf

.visible .entry _Z12sliceColumnsiiPKiPKfPf(
	.param .u32 _Z12sliceColumnsiiPKiPKfPf_param_0,
	.param .u32 _Z12sliceColumnsiiPKiPKfPf_param_1,
	.param .u64 .ptr .align 1 _Z12sliceColumnsiiPKiPKfPf_param_2,
	.param .u64 .ptr .align 1 _Z12sliceColumnsiiPKiPKfPf_param_3,
	.param .u64 .ptr .align 1 _Z12sliceColumnsiiPKiPKfPf_param_4
)
{
	.reg .pred 	%p<7>;
	.reg .b32 	%r<60>;
	.reg .b32 	%f<6>;
	.reg .b64 	%rd<35>;

	ld.param.u32 	%r13, [_Z12sliceColumnsiiPKiPKfPf_param_0];
	ld.param.u32 	%r14, [_Z12sliceColumnsiiPKiPKfPf_param_1];
	ld.param.u64 	%rd4, [_Z12sliceColumnsiiPKiPKfPf_param_2];
	ld.param.u64 	%rd5, [_Z12sliceColumnsiiPKiPKfPf_param_3];
	ld.param.u64 	%rd6, [_Z12sliceColumnsiiPKiPKfPf_param_4];
	cvta.to.global.u64 	%rd1, %rd6;
	cvta.to.global.u64 	%rd2, %rd5;
	cvta.to.global.u64 	%rd3, %rd4;
	mov.u32 	%r15, %ntid.x;
	mov.u32 	%r16, %nctaid.x;
	mul.lo.s32 	%r1, %r15, %r16;
	mov.u32 	%r17, %ctaid.x;
	mov.u32 	%r18, %tid.x;
	mad.lo.s32 	%r58, %r17, %r15, %r18;
	mul.lo.s32 	%r3, %r14, %r13;
	setp.ge.s32 	%p1, %r58, %r3;
	@%p1 bra 	$L__BB0_7;
	add.s32 	%r19, %r58, %r1;
	max.s32 	%r20, %r3, %r19;
	setp.lt.s32 	%p2, %r19, %r3;
	selp.u32 	%r21, 1, 0, %p2;
	add.s32 	%r22, %r19, %r21;
	sub.s32 	%r23, %r20, %r22;
	div.u32 	%r24, %r23, %r1;
	add.s32 	%r4, %r24, %r21;
	and.b32  	%r25, %r4, 3;
	setp.eq.s32 	%p3, %r25, 3;
	@%p3 bra 	$L__BB0_4;
	add.s32 	%r26, %r4, 1;
	and.b32  	%r27, %r26, 3;
	neg.s32 	%r56, %r27;
$L__BB0_3:
	.pragma "nounroll";
	mul.wide.s32 	%rd7, %r58, 4;
	add.s64 	%rd8, %rd1, %rd7;
	div.s32 	%r28, %r58, %r13;
	mul.lo.s32 	%r29, %r28, %r13;
	sub.s32 	%r30, %r58, %r29;
	mul.wide.s32 	%rd9, %r28, 4;
	add.s64 	%rd10, %rd3, %rd9;
	ld.global.nc.u32 	%r31, [%rd10];
	mad.lo.s32 	%r32, %r31, %r13, %r30;
	mul.wide.s32 	%rd11, %r32, 4;
	add.s64 	%rd12, %rd2, %rd11;
	ld.global.nc.f32 	%f1, [%rd12];
	st.global.f32 	[%rd8], %f1;
	add.s32 	%r58, %r58, %r1;
	add.s32 	%r56, %r56, 1;
	setp.ne.s32 	%p4, %r56, 0;
	@%p4 bra 	$L__BB0_3;
$L__BB0_4:
	setp.lt.u32 	%p5, %r4, 3;
	@%p5 bra 	$L__BB0_7;
	mul.wide.s32 	%rd23, %r1, 4;
$L__BB0_6:
	div.s32 	%r33, %r58, %r13;
	mul.lo.s32 	%r34, %r33, %r13;
	sub.s32 	%r35, %r58, %r34;
	mul.wide.s32 	%rd13, %r33, 4;
	add.s64 	%rd14, %rd3, %rd13;
	ld.global.nc.u32 	%r36, [%rd14];
	mad.lo.s32 	%r37, %r36, %r13, %r35;
	mul.wide.s32 	%rd15, %r37, 4;
	add.s64 	%rd16, %rd2, %rd15;
	ld.global.nc.f32 	%f2, [%rd16];
	mul.wide.s32 	%rd17, %r58, 4;
	add.s64 	%rd18, %rd1, %rd17;
	st.global.f32 	[%rd18], %f2;
	add.s32 	%r38, %r58, %r1;
	div.s32 	%r39, %r38, %r13;
	mul.lo.s32 	%r40, %r39, %r13;
	sub.s32 	%r41, %r38, %r40;
	mul.wide.s32 	%rd19, %r39, 4;
	add.s64 	%rd20, %rd3, %rd19;
	ld.global.nc.u32 	%r42, [%rd20];
	mad.lo.s32 	%r43, %r42, %r13, %r41;
	mul.wide.s32 	%rd21, %r43, 4;
	add.s64 	%rd22, %rd2, %rd21;
	ld.global.nc.f32 	%f3, [%rd22];
	add.s64 	%rd24, %rd18, %rd23;
	st.global.f32 	[%rd24], %f3;
	add.s32 	%r44, %r38, %r1;
	div.s32 	%r45, %r44, %r13;
	mul.lo.s32 	%r46, %r45, %r13;
	sub.s32 	%r47, %r44, %r46;
	mul.wide.s32 	%rd25, %r45, 4;
	add.s64 	%rd26, %rd3, %rd25;
	ld.global.nc.u32 	%r48, [%rd26];
	mad.lo.s32 	%r49, %r48, %r13, %r47;
	mul.wide.s32 	%rd27, %r49, 4;
	add.s64 	%rd28, %rd2, %rd27;
	ld.global.nc.f32 	%f4, [%rd28];
	add.s64 	%rd29, %rd24, %rd23;
	st.global.f32 	[%rd29], %f4;
	add.s32 	%r50, %r44, %r1;
	div.s32 	%r51, %r50, %r13;
	mul.lo.s32 	%r52, %r51, %r13;
	sub.s32 	%r53, %r50, %r52;
	mul.wide.s32 	%rd30, %r51, 4;
	add.s64 	%rd31, %rd3, %rd30;
	ld.global.nc.u32 	%r54, [%rd31];
	mad.lo.s32 	%r55, %r54, %r13, %r53;
	mul.wide.s32 	%rd32, %r55, 4;
	add.s64 	%rd33, %rd2, %rd32;
	ld.global.nc.f32 	%f5, [%rd33];
	add.s64 	%rd34, %rd29, %rd23;
	st.global.f32 	[%rd34], %f5;
	add.s32 	%r58, %r50, %r1;
	setp.lt.s32 	%p6, %r58, %r3;
	@%p6 bra 	$L__BB0_6;
$L__BB0_7:
	ret;

}
	// .globl	_Z4fillifPf
.visible .entry _Z4fillifPf(
	.param .u32 _Z4fillifPf_param_0,
	.param .f32 _Z4fillifPf_param_1,
	.param .u64 .ptr .align 1 _Z4fillifPf_param_2
)
{
	.reg .pred 	%p<7>;
	.reg .b32 	%r<31>;
	.reg .b32 	%f<2>;
	.reg .b64 	%rd<11>;

	ld.param.u32 	%r12, [_Z4fillifPf_param_0];
	ld.param.f32 	%f1, [_Z4fillifPf_param_1];
	ld.param.u64 	%rd2, [_Z4fillifPf_param_2];
	cvta.to.global.u64 	%rd1, %rd2;
	mov.u32 	%r13, %ntid.x;
	mov.u32 	%r14, %nctaid.x;
	mul.lo.s32 	%r1, %r13, %r14;
	mov.u32 	%r15, %ctaid.x;
	mov.u32 	%r16, %tid.x;
	mad.lo.s32 	%r29, %r15, %r13, %r16;
	setp.ge.s32 	%p1, %r29, %r12;
	@%p1 bra 	$L__BB1_7;
	add.s32 	%r17, %r29, %r1;
	max.s32 	%r18, %r12, %r17;
	setp.lt.s32 	%p2, %r17, %r12;
	selp.u32 	%r19, 1, 0, %p2;
	add.s32 	%r20, %r17, %r19;
	sub.s32 	%r21, %r18, %r20;
	div.u32 	%r22, %r21, %r1;
	add.s32 	%r3, %r22, %r19;
	and.b32  	%r23, %r3, 3;
	setp.eq.s32 	%p3, %r23, 3;
	@%p3 bra 	$L__BB1_4;
	add.s32 	%r24, %r3, 1;
	and.b32  	%r25, %r24, 3;
	neg.s32 	%r27, %r25;
$L__BB1_3:
	.pragma "nounroll";
	mul.wide.s32 	%rd3, %r29, 4;
	add.s64 	%rd4, %rd1, %rd3;
	st.global.f32 	[%rd4], %f1;
	add.s32 	%r29, %r29, %r1;
	add.s32 	%r27, %r27, 1;
	setp.ne.s32 	%p4, %r27, 0;
	@%p4 bra 	$L__BB1_3;
$L__BB1_4:
	setp.lt.u32 	%p5, %r3, 3;
	@%p5 bra 	$L__BB1_7;
	mul.wide.s32 	%rd7, %r1, 4;
	shl.b32 	%r26, %r1, 2;
$L__BB1_6:
	mul.wide.s32 	%rd5, %r29, 4;
	add.s64 	%rd6, %rd1, %rd5;
	st.global.f32 	[%rd6], %f1;
	add.s64 	%rd8, %rd6, %rd7;
	st.global.f32 	[%rd8], %f1;
	add.s64 	%rd9, %rd8, %rd7;
	st.global.f32 	[%rd9], %f1;
	add.s64 	%rd10, %rd9, %rd7;
	st.global.f32 	[%rd10], %f1;
	add.s32 	%r29, %r26, %r29;
	setp.lt.s32 	%p6, %r29, %r12;
	@%p6 bra 	$L__BB1_6;
$L__BB1_7:
	ret;

}
	// .globl	_Z8hprodSumiiPKfS0_Pf
.visible .entry _Z8hprodSumiiPKfS0_Pf(
	.param .u32 _Z8hprodSumiiPKfS0_Pf_param_0,
	.param .u32 _Z8hprodSumiiPKfS0_Pf_param_1,
	.param .u64 .ptr .align 1 _Z8hprodSumiiPKfS0_Pf_param_2,
	.param .u64 .ptr .align 1 _Z8hprodSumiiPKfS0_Pf_param_3,
	.param .u64 .ptr .align 1 _Z8hprodSumiiPKfS0_Pf_param_4
)
{
	.reg .pred 	%p<7>;
	.reg .b32 	%r<39>;
	.reg .b32 	%f<21>;
	.reg .b64 	%rd<30>;

	ld.param.u32 	%r12, [_Z8hprodSumiiPKfS0_Pf_param_0];
	ld.param.u32 	%r13, [_Z8hprodSumiiPKfS0_Pf_param_1];
	ld.param.u64 	%rd4, [_Z8hprodSumiiPKfS0_Pf_param_2];
	ld.param.u64 	%rd5, [_Z8hprodSumiiPKfS0_Pf_param_3];
	ld.param.u64 	%rd6, [_Z8hprodSumiiPKfS0_Pf_param_4];
	cvta.to.global.u64 	%rd1, %rd6;
	cvta.to.global.u64 	%rd2, %rd5;
	cvta.to.global.u64 	%rd3, %rd4;
	mov.u32 	%r14, %ntid.x;
	mov.u32 	%r15, %nctaid.x;
	mul.lo.s32 	%r1, %r14, %r15;
	mov.u32 	%r16, %ctaid.x;
	mov.u32 	%r17, %tid.x;
	mad.lo.s32 	%r37, %r16, %r14, %r17;
	setp.ge.s32 	%p1, %r37, %r12;
	@%p1 bra 	$L__BB2_7;
	add.s32 	%r18, %r37, %r1;
	max.s32 	%r19, %r12, %r18;
	setp.lt.s32 	%p2, %r18, %r12;
	selp.u32 	%r20, 1, 0, %p2;
	add.s32 	%r21, %r18, %r20;
	sub.s32 	%r22, %r19, %r21;
	div.u32 	%r23, %r22, %r1;
	add.s32 	%r3, %r23, %r20;
	and.b32  	%r24, %r3, 3;
	setp.eq.s32 	%p3, %r24, 3;
	@%p3 bra 	$L__BB2_4;
	add.s32 	%r25, %r3, 1;
	and.b32  	%r26, %r25, 3;
	neg.s32 	%r35, %r26;
$L__BB2_3:
	.pragma "nounroll";
	mul.wide.s32 	%rd7, %r37, 4;
	add.s64 	%rd8, %rd2, %rd7;
	add.s64 	%rd9, %rd3, %rd7;
	rem.s32 	%r27, %r37, %r13;
	mul.wide.s32 	%rd10, %r27, 4;
	add.s64 	%rd11, %rd1, %rd10;
	ld.global.nc.f32 	%f1, [%rd9];
	ld.global.nc.f32 	%f2, [%rd8];
	mul.f32 	%f3, %f1, %f2;
	atom.global.add.f32 	%f4, [%rd11], %f3;
	add.s32 	%r37, %r37, %r1;
	add.s32 	%r35, %r35, 1;
	setp.ne.s32 	%p4, %r35, 0;
	@%p4 bra 	$L__BB2_3;
$L__BB2_4:
	setp.lt.u32 	%p5, %r3, 3;
	@%p5 bra 	$L__BB2_7;
	mul.wide.s32 	%rd19, %r1, 4;
$L__BB2_6:
	rem.s32 	%r28, %r37, %r13;
	mul.wide.s32 	%rd12, %r28, 4;
	add.s64 	%rd13, %rd1, %rd12;
	mul.wide.s32 	%rd14, %r37, 4;
	add.s64 	%rd15, %rd3, %rd14;
	ld.global.nc.f32 	%f5, [%rd15];
	add.s64 	%rd16, %rd2, %rd14;
	ld.global.nc.f32 	%f6, [%rd16];
	mul.f32 	%f7, %f5, %f6;
	atom.global.add.f32 	%f8, [%rd13], %f7;
	add.s32 	%r29, %r37, %r1;
	rem.s32 	%r30, %r29, %r13;
	mul.wide.s32 	%rd17, %r30, 4;
	add.s64 	%rd18, %rd1, %rd17;
	add.s64 	%rd20, %rd15, %rd19;
	ld.global.nc.f32 	%f9, [%rd20];
	add.s64 	%rd21, %rd16, %rd19;
	ld.global.nc.f32 	%f10, [%rd21];
	mul.f32 	%f11, %f9, %f10;
	atom.global.add.f32 	%f12, [%rd18], %f11;
	add.s32 	%r31, %r29, %r1;
	rem.s32 	%r32, %r31, %r13;
	mul.wide.s32 	%rd22, %r32, 4;
	add.s64 	%rd23, %rd1, %rd22;
	add.s64 	%rd24, %rd20, %rd19;
	ld.global.nc.f32 	%f13, [%rd24];
	add.s64 	%rd25, %rd21, %rd19;
	ld.global.nc.f32 	%f14, [%rd25];
	mul.f32 	%f15, %f13, %f14;
	atom.global.add.f32 	%f16, [%rd23], %f15;
	add.s32 	%r33, %r31, %r1;
	rem.s32 	%r34, %r33, %r13;
	mul.wide.s32 	%rd26, %r34, 4;
	add.s64 	%rd27, %rd1, %rd26;
	add.s64 	%rd28, %rd24, %rd19;
	ld.global.nc.f32 	%f17, [%rd28];
	add.s64 	%rd29, %rd25, %rd19;
	ld.global.nc.f32 	%f18, [%rd29];
	mul.f32 	%f19, %f17, %f18;
	atom.global.add.f32 	%f20, [%rd27], %f19;
	add.s32 	%r37, %r33, %r1;
	setp.lt.s32 	%p6, %r37, %r12;
	@%p6 bra 	$L__BB2_6;
$L__BB2_7:
	ret;

}
	// .globl	_Z8sumHprodiPKfS0_S0_S0_Pf
.visible .entry _Z8sumHprodiPKfS0_S0_S0_Pf(
	.param .u32 _Z8sumHprodiPKfS0_S0_S0_Pf_param_0,
	.param .u64 .ptr .align 1 _Z8sumHprodiPKfS0_S0_S0_Pf_param_1,
	.param .u64 .ptr .align 1 _Z8sumHprodiPKfS0_S0_S0_Pf_param_2,
	.param .u64 .ptr .align 1 _Z8sumHprodiPKfS0_S0_S0_Pf_param_3,
	.param .u64 .ptr .align 1 _Z8sumHprodiPKfS0_S0_S0_Pf_param_4,
	.param .u64 .ptr .align 1 _Z8sumHprodiPKfS0_S0_S0_Pf_param_5
)
{
	.reg .pred 	%p<7>;
	.reg .b32 	%r<31>;
	.reg .b32 	%f<31>;
	.reg .b64 	%rd<39>;

	ld.param.u32 	%r12, [_Z8sumHprodiPKfS0_S0_S0_Pf_param_0];
	ld.param.u64 	%rd6, [_Z8sumHprodiPKfS0_S0_S0_Pf_param_1];
	ld.param.u64 	%rd7, [_Z8sumHprodiPKfS0_S0_S0_Pf_param_2];
	ld.param.u64 	%rd8, [_Z8sumHprodiPKfS0_S0_S0_Pf_param_3];
	ld.param.u64 	%rd9, [_Z8sumHprodiPKfS0_S0_S0_Pf_param_4];
	ld.param.u64 	%rd10, [_Z8sumHprodiPKfS0_S0_S0_Pf_param_5];
	cvta.to.global.u64 	%rd1, %rd10;
	cvta.to.global.u64 	%rd2, %rd9;
	cvta.to.global.u64 	%rd3, %rd8;
	cvta.to.global.u64 	%rd4, %rd7;
	cvta.to.global.u64 	%rd5, %rd6;
	mov.u32 	%r13, %ntid.x;
	mov.u32 	%r14, %nctaid.x;
	mul.lo.s32 	%r1, %r13, %r14;
	mov.u32 	%r15, %ctaid.x;
	mov.u32 	%r16, %tid.x;
	mad.lo.s32 	%r29, %r15, %r13, %r16;
	setp.ge.s32 	%p1, %r29, %r12;
	@%p1 bra 	$L__BB3_7;
	add.s32 	%r17, %r29, %r1;
	max.s32 	%r18, %r12, %r17;
	setp.lt.s32 	%p2, %r17, %r12;
	selp.u32 	%r19, 1, 0, %p2;
	add.s32 	%r20, %r17, %r19;
	sub.s32 	%r21, %r18, %r20;
	div.u32 	%r22, %r21, %r1;
	add.s32 	%r3, %r22, %r19;
	and.b32  	%r23, %r3, 3;
	setp.eq.s32 	%p3, %r23, 3;
	@%p3 bra 	$L__BB3_4;
	add.s32 	%r24, %r3, 1;
	and.b32  	%r25, %r24, 3;
	neg.s32 	%r27, %r25;
$L__BB3_3:
	.pragma "nounroll";
	mul.wide.s32 	%rd11, %r29, 4;
	add.s64 	%rd12, %rd1, %rd11;
	add.s64 	%rd13, %rd2, %rd11;
	add.s64 	%rd14, %rd3, %rd11;
	add.s64 	%rd15, %rd4, %rd11;
	add.s64 	%rd16, %rd5, %rd11;
	ld.global.nc.f32 	%f1, [%rd16];
	ld.global.nc.f32 	%f2, [%rd15];
	ld.global.nc.f32 	%f3, [%rd14];
	ld.global.nc.f32 	%f4, [%rd13];
	mul.f32 	%f5, %f3, %f4;
	fma.rn.f32 	%f6, %f1, %f2, %f5;
	st.global.f32 	[%rd12], %f6;
	add.s32 	%r29, %r29, %r1;
	add.s32 	%r27, %r27, 1;
	setp.ne.s32 	%p4, %r27, 0;
	@%p4 bra 	$L__BB3_3;
$L__BB3_4:
	setp.lt.u32 	%p5, %r3, 3;
	@%p5 bra 	$L__BB3_7;
	mul.wide.s32 	%rd23, %r1, 4;
	shl.b32 	%r26, %r1, 2;
$L__BB3_6:
	mul.wide.s32 	%rd17, %r29, 4;
	add.s64 	%rd18, %rd5, %rd17;
	ld.global.nc.f32 	%f7, [%rd18];
	add.s64 	%rd19, %rd4, %rd17;
	ld.global.nc.f32 	%f8, [%rd19];
	add.s64 	%rd20, %rd3, %rd17;
	ld.global.nc.f32 	%f9, [%rd20];
	add.s64 	%rd21, %rd2, %rd17;
	ld.global.nc.f32 	%f10, [%rd21];
	mul.f32 	%f11, %f9, %f10;
	fma.rn.f32 	%f12, %f7, %f8, %f11;
	add.s64 	%rd22, %rd1, %rd17;
	st.global.f32 	[%rd22], %f12;
	add.s64 	%rd24, %rd18, %rd23;
	ld.global.nc.f32 	%f13, [%rd24];
	add.s64 	%rd25, %rd19, %rd23;
	ld.global.nc.f32 	%f14, [%rd25];
	add.s64 	%rd26, %rd20, %rd23;
	ld.global.nc.f32 	%f15, [%rd26];
	add.s64 	%rd27, %rd21, %rd23;
	ld.global.nc.f32 	%f16, [%rd27];
	mul.f32 	%f17, %f15, %f16;
	fma.rn.f32 	%f18, %f13, %f14, %f17;
	add.s64 	%rd28, %rd22, %rd23;
	st.global.f32 	[%rd28], %f18;
	add.s64 	%rd29, %rd24, %rd23;
	ld.global.nc.f32 	%f19, [%rd29];
	add.s64 	%rd30, %rd25, %rd23;
	ld.global.nc.f32 	%f20, [%rd30];
	add.s64 	%rd31, %rd26, %rd23;
	ld.global.nc.f32 	%f21, [%rd31];
	add.s64 	%rd32, %rd27, %rd23;
	ld.global.nc.f32 	%f22, [%rd32];
	mul.f32 	%f23, %f21, %f22;
	fma.rn.f32 	%f24, %f19, %f20, %f23;
	add.s64 	%rd33, %rd28, %rd23;
	st.global.f32 	[%rd33], %f24;
	add.s64 	%rd34, %rd29, %rd23;
	ld.global.nc.f32 	%f25, [%rd34];
	add.s64 	%rd35, %rd30, %rd23;
	ld.global.nc.f32 	%f26, [%rd35];
	add.s64 	%rd36, %rd31, %rd23;
	ld.global.nc.f32 	%f27, [%rd36];
	add.s64 	%rd37, %rd32, %rd23;
	ld.global.nc.f32 	%f28, [%rd37];
	mul.f32 	%f29, %f27, %f28;
	fma.rn.f32 	%f30, %f25, %f26, %f29;
	add.s64 	%rd38, %rd33, %rd23;
	st.global.f32 	[%rd38], %f30;
	add.s32 	%r29, %r26, %r29;
	setp.lt.s32 	%p6, %r29, %r12;
	@%p6 bra 	$L__BB3_6;
$L__BB3_7:
	ret;

}
	// .globl	_Z8sumHprodiPKfS0_S0_S0_S0_Pf
.visible .entry _Z8sumHprodiPKfS0_S0_S0_S0_Pf(
	.param .u32 _Z8sumHprodiPKfS0_S0_S0_S0_Pf_param_0,
	.param .u64 .ptr .align 1 _Z8sumHprodiPKfS0_S0_S0_S0_Pf_param_1,
	.param .u64 .ptr .align 1 _Z8sumHprodiPKfS0_S0_S0_S0_Pf_param_2,
	.param .u64 .ptr .align 1 _Z8sumHprodiPKfS0_S0_S0_S0_Pf_param_3,
	.param .u64 .ptr .align 1 _Z8sumHprodiPKfS0_S0_S0_S0_Pf_param_4,
	.param .u64 .ptr .align 1 _Z8sumHprodiPKfS0_S0_S0_S0_Pf_param_5,
	.param .u64 .ptr .align 1 _Z8sumHprodiPKfS0_S0_S0_S0_Pf_param_6
)
{
	.reg .pred 	%p<7>;
	.reg .b32 	%r<31>;
	.reg .b32 	%f<41>;
	.reg .b64 	%rd<49>;

	ld.param.u32 	%r12, [_Z8sumHprodiPKfS0_S0_S0_S0_Pf_param_0];
	ld.param.u64 	%rd7, [_Z8sumHprodiPKfS0_S0_S0_S0_Pf_param_1];
	ld.param.u64 	%rd8, [_Z8sumHprodiPKfS0_S0_S0_S0_Pf_param_2];
	ld.param.u64 	%rd9, [_Z8sumHprodiPKfS0_S0_S0_S0_Pf_param_3];
	ld.param.u64 	%rd10, [_Z8sumHprodiPKfS0_S0_S0_S0_Pf_param_4];
	ld.param.u64 	%rd11, [_Z8sumHprodiPKfS0_S0_S0_S0_Pf_param_5];
	cvta.to.global.u64 	%rd1, %rd11;
	cvta.to.global.u64 	%rd2, %rd10;
	cvta.to.global.u64 	%rd3, %rd9;
	cvta.to.global.u64 	%rd4, %rd8;
	cvta.to.global.u64 	%rd5, %rd7;
	mov.u32 	%r13, %ntid.x;
	mov.u32 	%r14, %nctaid.x;
	mul.lo.s32 	%r1, %r13, %r14;
	mov.u32 	%r15, %ctaid.x;
	mov.u32 	%r16, %tid.x;
	mad.lo.s32 	%r29, %r15, %r13, %r16;
	setp.ge.s32 	%p1, %r29, %r12;
	@%p1 bra 	$L__BB4_7;
	add.s32 	%r17, %r29, %r1;
	max.s32 	%r18, %r12, %r17;
	setp.lt.s32 	%p2, %r17, %r12;
	selp.u32 	%r19, 1, 0, %p2;
	add.s32 	%r20, %r17, %r19;
	sub.s32 	%r21, %r18, %r20;
	div.u32 	%r22, %r21, %r1;
	add.s32 	%r3, %r22, %r19;
	and.b32  	%r23, %r3, 3;
	setp.eq.s32 	%p3, %r23, 3;
	@%p3 bra 	$L__BB4_4;
	add.s32 	%r24, %r3, 1;
	and.b32  	%r25, %r24, 3;
	neg.s32 	%r27, %r25;
$L__BB4_3:
	.pragma "nounroll";
	ld.param.u64 	%rd47, [_Z8sumHprodiPKfS0_S0_S0_S0_Pf_param_6];
	mul.wide.s32 	%rd12, %r29, 4;
	cvta.to.global.u64 	%rd13, %rd47;
	add.s64 	%rd14, %rd13, %rd12;
	add.s64 	%rd15, %rd1, %rd12;
	add.s64 	%rd16, %rd2, %rd12;
	add.s64 	%rd17, %rd3, %rd12;
	add.s64 	%rd18, %rd4, %rd12;
	add.s64 	%rd19, %rd5, %rd12;
	ld.global.nc.f32 	%f1, [%rd19];
	ld.global.nc.f32 	%f2, [%rd18];
	mul.f32 	%f3, %f1, %f2;
	ld.global.nc.f32 	%f4, [%rd17];
	ld.global.nc.f32 	%f5, [%rd16];
	ld.global.nc.f32 	%f6, [%rd15];
	mul.f32 	%f7, %f5, %f6;
	fma.rn.f32 	%f8, %f3, %f4, %f7;
	st.global.f32 	[%rd14], %f8;
	add.s32 	%r29, %r29, %r1;
	add.s32 	%r27, %r27, 1;
	setp.ne.s32 	%p4, %r27, 0;
	@%p4 bra 	$L__BB4_3;
$L__BB4_4:
	setp.lt.u32 	%p5, %r3, 3;
	@%p5 bra 	$L__BB4_7;
	mul.wide.s32 	%rd28, %r1, 4;
	shl.b32 	%r26, %r1, 2;
$L__BB4_6:
	ld.param.u64 	%rd48, [_Z8sumHprodiPKfS0_S0_S0_S0_Pf_param_6];
	mul.wide.s32 	%rd20, %r29, 4;
	add.s64 	%rd21, %rd5, %rd20;
	ld.global.nc.f32 	%f9, [%rd21];
	add.s64 	%rd22, %rd4, %rd20;
	ld.global.nc.f32 	%f10, [%rd22];
	mul.f32 	%f11, %f9, %f10;
	add.s64 	%rd23, %rd3, %rd20;
	ld.global.nc.f32 	%f12, [%rd23];
	add.s64 	%rd24, %rd2, %rd20;
	ld.global.nc.f32 	%f13, [%rd24];
	add.s64 	%rd25, %rd1, %rd20;
	ld.global.nc.f32 	%f14, [%rd25];
	mul.f32 	%f15, %f13, %f14;
	fma.rn.f32 	%f16, %f11, %f12, %f15;
	cvta.to.global.u64 	%rd26, %rd48;
	add.s64 	%rd27, %rd26, %rd20;
	st.global.f32 	[%rd27], %f16;
	add.s64 	%rd29, %rd21, %rd28;
	ld.global.nc.f32 	%f17, [%rd29];
	add.s64 	%rd30, %rd22, %rd28;
	ld.global.nc.f32 	%f18, [%rd30];
	mul.f32 	%f19, %f17, %f18;
	add.s64 	%rd31, %rd23, %rd28;
	ld.global.nc.f32 	%f20, [%rd31];
	add.s64 	%rd32, %rd24, %rd28;
	ld.global.nc.f32 	%f21, [%rd32];
	add.s64 	%rd33, %rd25, %rd28;
	ld.global.nc.f32 	%f22, [%rd33];
	mul.f32 	%f23, %f21, %f22;
	fma.rn.f32 	%f24, %f19, %f20, %f23;
	add.s64 	%rd34, %rd27, %rd28;
	st.global.f32 	[%rd34], %f24;
	add.s64 	%rd35, %rd29, %rd28;
	ld.global.nc.f32 	%f25, [%rd35];
	add.s64 	%rd36, %rd30, %rd28;
	ld.global.nc.f32 	%f26, [%rd36];
	mul.f32 	%f27, %f25, %f26;
	add.s64 	%rd37, %rd31, %rd28;
	ld.global.nc.f32 	%f28, [%rd37];
	add.s64 	%rd38, %rd32, %rd28;
	ld.global.nc.f32 	%f29, [%rd38];
	add.s64 	%rd39, %rd33, %rd28;
	ld.global.nc.f32 	%f30, [%rd39];
	mul.f32 	%f31, %f29, %f30;
	fma.rn.f32 	%f32, %f27, %f28, %f31;
	add.s64 	%rd40, %rd34, %rd28;
	st.global.f32 	[%rd40], %f32;
	add.s64 	%rd41, %rd35, %rd28;
	ld.global.nc.f32 	%f33, [%rd41];
	add.s64 	%rd42, %rd36, %rd28;
	ld.global.nc.f32 	%f34, [%rd42];
	mul.f32 	%f35, %f33, %f34;
	add.s64 	%rd43, %rd37, %rd28;
	ld.global.nc.f32 	%f36, [%rd43];
	add.s64 	%rd44, %rd38, %rd28;
	ld.global.nc.f32 	%f37, [%rd44];
	add.s64 	%rd45, %rd39, %rd28;
	ld.global.nc.f32 	%f38, [%rd45];
	mul.f32 	%f39, %f37, %f38;
	fma.rn.f32 	%f40, %f35, %f36, %f39;
	add.s64 	%rd46, %rd40, %rd28;
	st.global.f32 	[%rd46], %f40;
	add.s32 	%r29, %r26, %r29;
	setp.lt.s32 	%p6, %r29, %r12;
	@%p6 bra 	$L__BB4_6;
$L__BB4_7:
	ret;

}
	// .globl	_Z8sumHprodiPKfS0_S0_S0_S0_S0_S0_S0_S0_S0_S0_Pf
.visible .entry _Z8sumHprodiPKfS0_S0_S0_S0_S0_S0_S0_S0_S0_S0_Pf(
	.param .u32 _Z8sumHprodiPKfS0_S0_S0_S0_S0_S0_S0_S0_S0_S0_Pf_param_0,
	.param .u64 .ptr .align 1 _Z8sumHprodiPKfS0_S0_S0_S0_S0_S0_S0_S0_S0_S0_Pf_param_1,
	.param .u64 .ptr .align 1 _Z8sumHprodiPKfS0_S0_S0_S0_S0_S0_S0_S0_S0_S0_Pf_param_2,
	.param .u64 .ptr .align 1 _Z8sumHprodiPKfS0_S0_S0_S0_S0_S0_S0_S0_S0_S0_Pf_param_3,
	.param .u64 .ptr .align 1 _Z8sumHprodiPKfS0_S0_S0_S0_S0_S0_S0_S0_S0_S0_Pf_param_4,
	.param .u64 .ptr .align 1 _Z8sumHprodiPKfS0_S0_S0_S0_S0_S0_S0_S0_S0_S0_Pf_param_5,
	.param .u64 .ptr .align 1 _Z8sumHprodiPKfS0_S0_S0_S0_S0_S0_S0_S0_S0_S0_Pf_param_6,
	.param .u64 .ptr .align 1 _Z8sumHprodiPKfS0_S0_S0_S0_S0_S0_S0_S0_S0_S0_Pf_param_7,
	.param .u64 .ptr .align 1 _Z8sumHprodiPKfS0_S0_S0_S0_S0_S0_S0_S0_S0_S0_Pf_param_8,
	.param .u64 .ptr .align 1 _Z8sumHprodiPKfS0_S0_S0_S0_S0_S0_S0_S0_S0_S0_Pf_param_9,
	.param .u64 .ptr .align 1 _Z8sumHprodiPKfS0_S0_S0_S0_S0_S0_S0_S0_S0_S0_Pf_param_10,
	.param .u64 .ptr .align 1 _Z8sumHprodiPKfS0_S0_S0_S0_S0_S0_S0_S0_S0_S0_Pf_param_11,
	.param .u64 .ptr .align 1 _Z8sumHprodiPKfS0_S0_S0_S0_S0_S0_S0_S0_S0_S0_Pf_param_12
)
{
	.reg .pred 	%p<3>;
	.reg .b32 	%r<11>;
	.reg .b32 	%f<18>;
	.reg .b64 	%rd<40>;

	ld.param.u32 	%r6, [_Z8sumHprodiPKfS0_S0_S0_S0_S0_S0_S0_S0_S0_S0_Pf_param_0];
	ld.param.u64 	%rd15, [_Z8sumHprodiPKfS0_S0_S0_S0_S0_S0_S0_S0_S0_S0_Pf_param_3];
	ld.param.u64 	%rd16, [_Z8sumHprodiPKfS0_S0_S0_S0_S0_S0_S0_S0_S0_S0_Pf_param_4];
	ld.param.u64 	%rd17, [_Z8sumHprodiPKfS0_S0_S0_S0_S0_S0_S0_S0_S0_S0_Pf_param_5];
	ld.param.u64 	%rd18, [_Z8sumHprodiPKfS0_S0_S0_S0_S0_S0_S0_S0_S0_S0_Pf_param_6];
	ld.param.u64 	%rd19, [_Z8sumHprodiPKfS0_S0_S0_S0_S0_S0_S0_S0_S0_S0_Pf_param_7];
	ld.param.u64 	%rd20, [_Z8sumHprodiPKfS0_S0_S0_S0_S0_S0_S0_S0_S0_S0_Pf_param_8];
	ld.param.u64 	%rd21, [_Z8sumHprodiPKfS0_S0_S0_S0_S0_S0_S0_S0_S0_S0_Pf_param_9];
	ld.param.u64 	%rd22, [_Z8sumHprodiPKfS0_S0_S0_S0_S0_S0_S0_S0_S0_S0_Pf_param_10];
	ld.param.u64 	%rd23, [_Z8sumHprodiPKfS0_S0_S0_S0_S0_S0_S0_S0_S0_S0_Pf_param_11];
	ld.param.u64 	%rd24, [_Z8sumHprodiPKfS0_S0_S0_S0_S0_S0_S0_S0_S0_S0_Pf_param_12];
	mov.u32 	%r1, %ntid.x;
	mov.u32 	%r7, %ctaid.x;
	mov.u32 	%r8, %tid.x;
	mad.lo.s32 	%r10, %r7, %r1, %r8;
	setp.ge.s32 	%p1, %r10, %r6;
	@%p1 bra 	$L__BB5_3;
	ld.param.u64 	%rd39, [_Z8sumHprodiPKfS0_S0_S0_S0_S0_S0_S0_S0_S0_S0_Pf_param_2];
	ld.param.u64 	%rd38, [_Z8sumHprodiPKfS0_S0_S0_S0_S0_S0_S0_S0_S0_S0_Pf_param_1];
	mov.u32 	%r9, %nctaid.x;
	mul.lo.s32 	%r3, %r1, %r9;
	cvta.to.global.u64 	%rd1, %rd38;
	cvta.to.global.u64 	%rd2, %rd39;
	cvta.to.global.u64 	%rd3, %rd15;
	cvta.to.global.u64 	%rd4, %rd16;
	cvta.to.global.u64 	%rd5, %rd17;
	cvta.to.global.u64 	%rd6, %rd18;
	cvta.to.global.u64 	%rd7, %rd19;
	cvta.to.global.u64 	%rd8, %rd20;
	cvta.to.global.u64 	%rd9, %rd21;
	cvta.to.global.u64 	%rd10, %rd22;
	cvta.to.global.u64 	%rd11, %rd23;
	cvta.to.global.u64 	%rd12, %rd24;
$L__BB5_2:
	mul.wide.s32 	%rd25, %r10, 4;
	add.s64 	%rd26, %rd1, %rd25;
	ld.global.nc.f32 	%f1, [%rd26];
	add.s64 	%rd27, %rd2, %rd25;
	ld.global.nc.f32 	%f2, [%rd27];
	mul.f32 	%f3, %f1, %f2;
	add.s64 	%rd28, %rd3, %rd25;
	ld.global.nc.f32 	%f4, [%rd28];
	add.s64 	%rd29, %rd4, %rd25;
	ld.global.nc.f32 	%f5, [%rd29];
	add.s64 	%rd30, %rd5, %rd25;
	ld.global.nc.f32 	%f6, [%rd30];
	mul.f32 	%f7, %f5, %f6;
	fma.rn.f32 	%f8, %f3, %f4, %f7;
	add.s64 	%rd31, %rd6, %rd25;
	ld.global.nc.f32 	%f9, [%rd31];
	add.s64 	%rd32, %rd7, %rd25;
	ld.global.nc.f32 	%f10, [%rd32];
	fma.rn.f32 	%f11, %f9, %f10, %f8;
	add.s64 	%rd33, %rd8, %rd25;
	ld.global.nc.f32 	%f12, [%rd33];
	add.s64 	%rd34, %rd9, %rd25;
	ld.global.nc.f32 	%f13, [%rd34];
	fma.rn.f32 	%f14, %f12, %f13, %f11;
	add.s64 	%rd35, %rd10, %rd25;
	ld.global.nc.f32 	%f15, [%rd35];
	add.s64 	%rd36, %rd11, %rd25;
	ld.global.nc.f32 	%f16, [%rd36];
	fma.rn.f32 	%f17, %f15, %f16, %f14;
	add.s64 	%rd37, %rd12, %rd25;
	st.global.f32 	[%rd37], %f17;
	add.s32 	%r10, %r10, %r3;
	setp.lt.s32 	%p2, %r10, %r6;
	@%p2 bra 	$L__BB5_2;
$L__BB5_3:
	ret;

}
	// .globl	_Z15hadamardProductiPKfS0_Pf
.visible .entry _Z15hadamardProductiPKfS0_Pf(
	.param .u32 _Z15hadamardProductiPKfS0_Pf_param_0,
	.param .u64 .ptr .align 1 _Z15hadamardProductiPKfS0_Pf_param_1,
	.param .u64 .ptr .align 1 _Z15hadamardProductiPKfS0_Pf_param_2,
	.param .u64 .ptr .align 1 _Z15hadamardProductiPKfS0_Pf_param_3
)
{
	.reg .pred 	%p<7>;
	.reg .b32 	%r<31>;
	.reg .b32 	%f<16>;
	.reg .b64 	%rd<25>;

	ld.param.u32 	%r12, [_Z15hadamardProductiPKfS0_Pf_param_0];
	ld.param.u64 	%rd4, [_Z15hadamardProductiPKfS0_Pf_param_1];
	ld.param.u64 	%rd5, [_Z15hadamardProductiPKfS0_Pf_param_2];
	ld.param.u64 	%rd6, [_Z15hadamardProductiPKfS0_Pf_param_3];
	cvta.to.global.u64 	%rd1, %rd6;
	cvta.to.global.u64 	%rd2, %rd5;
	cvta.to.global.u64 	%rd3, %rd4;
	mov.u32 	%r13, %ntid.x;
	mov.u32 	%r14, %nctaid.x;
	mul.lo.s32 	%r1, %r13, %r14;
	mov.u32 	%r15, %ctaid.x;
	mov.u32 	%r16, %tid.x;
	mad.lo.s32 	%r29, %r15, %r13, %r16;
	setp.ge.s32 	%p1, %r29, %r12;
	@%p1 bra 	$L__BB6_7;
	add.s32 	%r17, %r29, %r1;
	max.s32 	%r18, %r12, %r17;
	setp.lt.s32 	%p2, %r17, %r12;
	selp.u32 	%r19, 1, 0, %p2;
	add.s32 	%r20, %r17, %r19;
	sub.s32 	%r21, %r18, %r20;
	div.u32 	%r22, %r21, %r1;
	add.s32 	%r3, %r22, %r19;
	and.b32  	%r23, %r3, 3;
	setp.eq.s32 	%p3, %r23, 3;
	@%p3 bra 	$L__BB6_4;
	add.s32 	%r24, %r3, 1;
	and.b32  	%r25, %r24, 3;
	neg.s32 	%r27, %r25;
$L__BB6_3:
	.pragma "nounroll";
	mul.wide.s32 	%rd7, %r29, 4;
	add.s64 	%rd8, %rd1, %rd7;
	add.s64 	%rd9, %rd2, %rd7;
	add.s64 	%rd10, %rd3, %rd7;
	ld.global.nc.f32 	%f1, [%rd10];
	ld.global.nc.f32 	%f2, [%rd9];
	mul.f32 	%f3, %f1, %f2;
	st.global.f32 	[%rd8], %f3;
	add.s32 	%r29, %r29, %r1;
	add.s32 	%r27, %r27, 1;
	setp.ne.s32 	%p4, %r27, 0;
	@%p4 bra 	$L__BB6_3;
$L__BB6_4:
	setp.lt.u32 	%p5, %r3, 3;
	@%p5 bra 	$L__BB6_7;
	mul.wide.s32 	%rd15, %r1, 4;
	shl.b32 	%r26, %r1, 2;
$L__BB6_6:
	mul.wide.s32 	%rd11, %r29, 4;
	add.s64 	%rd12, %rd3, %rd11;
	ld.global.nc.f32 	%f4, [%rd12];
	add.s64 	%rd13, %rd2, %rd11;
	ld.global.nc.f32 	%f5, [%rd13];
	mul.f32 	%f6, %f4, %f5;
	add.s64 	%rd14, %rd1, %rd11;
	st.global.f32 	[%rd14], %f6;
	add.s64 	%rd16, %rd12, %rd15;
	ld.global.nc.f32 	%f7, [%rd16];
	add.s64 	%rd17, %rd13, %rd15;
	ld.global.nc.f32 	%f8, [%rd17];
	mul.f32 	%f9, %f7, %f8;
	add.s64 	%rd18, %rd14, %rd15;
	st.global.f32 	[%rd18], %f9;
	add.s64 	%rd19, %rd16, %rd15;
	ld.global.nc.f32 	%f10, [%rd19];
	add.s64 	%rd20, %rd17, %rd15;
	ld.global.nc.f32 	%f11, [%rd20];
	mul.f32 	%f12, %f10, %f11;
	add.s64 	%rd21, %rd18, %rd15;
	st.global.f32 	[%rd21], %f12;
	add.s64 	%rd22, %rd19, %rd15;
	ld.global.nc.f32 	%f13, [%rd22];
	add.s64 	%rd23, %rd20, %rd15;
	ld.global.nc.f32 	%f14, [%rd23];
	mul.f32 	%f15, %f13, %f14;
	add.s64 	%rd24, %rd21, %rd15;
	st.global.f32 	[%rd24], %f15;
	add.s32 	%r29, %r26, %r29;
	setp.lt.s32 	%p6, %r29, %r12;
	@%p6 bra 	$L__BB6_6;
$L__BB6_7:
	ret;

}
	// .globl	_Z15hadamardProductiPKfS0_S0_Pf
.visible .entry _Z15hadamardProductiPKfS0_S0_Pf(
	.param .u32 _Z15hadamardProductiPKfS0_S0_Pf_param_0,
	.param .u64 .ptr .align 1 _Z15hadamardProductiPKfS0_S0_Pf_param_1,
	.param .u64 .ptr .align 1 _Z15hadamardProductiPKfS0_S0_Pf_param_2,
	.param .u64 .ptr .align 1 _Z15hadamardProductiPKfS0_S0_Pf_param_3,
	.param .u64 .ptr .align 1 _Z15hadamardProductiPKfS0_S0_Pf_param_4
)
{
	.reg .pred 	%p<7>;
	.reg .b32 	%r<31>;
	.reg .b32 	%f<26>;
	.reg .b64 	%rd<32>;

	ld.param.u32 	%r12, [_Z15hadamardProductiPKfS0_S0_Pf_param_0];
	ld.param.u64 	%rd5, [_Z15hadamardProductiPKfS0_S0_Pf_param_1];
	ld.param.u64 	%rd6, [_Z15hadamardProductiPKfS0_S0_Pf_param_2];
	ld.param.u64 	%rd7, [_Z15hadamardProductiPKfS0_S0_Pf_param_3];
	ld.param.u64 	%rd8, [_Z15hadamardProductiPKfS0_S0_Pf_param_4];
	cvta.to.global.u64 	%rd1, %rd8;
	cvta.to.global.u64 	%rd2, %rd7;
	cvta.to.global.u64 	%rd3, %rd6;
	cvta.to.global.u64 	%rd4, %rd5;
	mov.u32 	%r13, %ntid.x;
	mov.u32 	%r14, %nctaid.x;
	mul.lo.s32 	%r1, %r13, %r14;
	mov.u32 	%r15, %ctaid.x;
	mov.u32 	%r16, %tid.x;
	mad.lo.s32 	%r29, %r15, %r13, %r16;
	setp.ge.s32 	%p1, %r29, %r12;
	@%p1 bra 	$L__BB7_7;
	add.s32 	%r17, %r29, %r1;
	max.s32 	%r18, %r12, %r17;
	setp.lt.s32 	%p2, %r17, %r12;
	selp.u32 	%r19, 1, 0, %p2;
	add.s32 	%r20, %r17, %r19;
	sub.s32 	%r21, %r18, %r20;
	div.u32 	%r22, %r21, %r1;
	add.s32 	%r3, %r22, %r19;
	and.b32  	%r23, %r3, 3;
	setp.eq.s32 	%p3, %r23, 3;
	@%p3 bra 	$L__BB7_4;
	add.s32 	%r24, %r3, 1;
	and.b32  	%r25, %r24, 3;
	neg.s32 	%r27, %r25;
$L__BB7_3:
	.pragma "nounroll";
	mul.wide.s32 	%rd9, %r29, 4;
	add.s64 	%rd10, %rd1, %rd9;
	add.s64 	%rd11, %rd2, %rd9;
	add.s64 	%rd12, %rd3, %rd9;
	add.s64 	%rd13, %rd4, %rd9;
	ld.global.nc.f32 	%f1, [%rd13];
	ld.global.nc.f32 	%f2, [%rd12];
	mul.f32 	%f3, %f1, %f2;
	ld.global.nc.f32 	%f4, [%rd11];
	mul.f32 	%f5, %f3, %f4;
	st.global.f32 	[%rd10], %f5;
	add.s32 	%r29, %r29, %r1;
	add.s32 	%r27, %r27, 1;
	setp.ne.s32 	%p4, %r27, 0;
	@%p4 bra 	$L__BB7_3;
$L__BB7_4:
	setp.lt.u32 	%p5, %r3, 3;
	@%p5 bra 	$L__BB7_7;
	mul.wide.s32 	%rd19, %r1, 4;
	shl.b32 	%r26, %r1, 2;
$L__BB7_6:
	mul.wide.s32 	%rd14, %r29, 4;
	add.s64 	%rd15, %rd4, %rd14;
	ld.global.nc.f32 	%f6, [%rd15];
	add.s64 	%rd16, %rd3, %rd14;
	ld.global.nc.f32 	%f7, [%rd16];
	mul.f32 	%f8, %f6, %f7;
	add.s64 	%rd17, %rd2, %rd14;
	ld.global.nc.f32 	%f9, [%rd17];
	mul.f32 	%f10, %f8, %f9;
	add.s64 	%rd18, %rd1, %rd14;
	st.global.f32 	[%rd18], %f10;
	add.s64 	%rd20, %rd15, %rd19;
	ld.global.nc.f32 	%f11, [%rd20];
	add.s64 	%rd21, %rd16, %rd19;
	ld.global.nc.f32 	%f12, [%rd21];
	mul.f32 	%f13, %f11, %f12;
	add.s64 	%rd22, %rd17, %rd19;
	ld.global.nc.f32 	%f14, [%rd22];
	mul.f32 	%f15, %f13, %f14;
	add.s64 	%rd23, %rd18, %rd19;
	st.global.f32 	[%rd23], %f15;
	add.s64 	%rd24, %rd20, %rd19;
	ld.global.nc.f32 	%f16, [%rd24];
	add.s64 	%rd25, %rd21, %rd19;
	ld.global.nc.f32 	%f17, [%rd25];
	mul.f32 	%f18, %f16, %f17;
	add.s64 	%rd26, %rd22, %rd19;
	ld.global.nc.f32 	%f19, [%rd26];
	mul.f32 	%f20, %f18, %f19;
	add.s64 	%rd27, %rd23, %rd19;
	st.global.f32 	[%rd27], %f20;
	add.s64 	%rd28, %rd24, %rd19;
	ld.global.nc.f32 	%f21, [%rd28];
	add.s64 	%rd29, %rd25, %rd19;
	ld.global.nc.f32 	%f22, [%rd29];
	mul.f32 	%f23, %f21, %f22;
	add.s64 	%rd30, %rd26, %rd19;
	ld.global.nc.f32 	%f24, [%rd30];
	mul.f32 	%f25, %f23, %f24;
	add.s64 	%rd31, %rd27, %rd19;
	st.global.f32 	[%rd31], %f25;
	add.s32 	%r29, %r26, %r29;
	setp.lt.s32 	%p6, %r29, %r12;
	@%p6 bra 	$L__BB7_6;
$L__BB7_7:
	ret;

}
	// .globl	_Z18addHadamardProductiPKfS0_fPf
.visible .entry _Z18addHadamardProductiPKfS0_fPf(
	.param .u32 _Z18addHadamardProductiPKfS0_fPf_param_0,
	.param .u64 .ptr .align 1 _Z18addHadamardProductiPKfS0_fPf_param_1,
	.param .u64 .ptr .align 1 _Z18addHadamardProductiPKfS0_fPf_param_2,
	.param .f32 _Z18addHadamardProductiPKfS0_fPf_param_3,
	.param .u64 .ptr .align 1 _Z18addHadamardProductiPKfS0_fPf_param_4
)
{
	.reg .pred 	%p<7>;
	.reg .b32 	%r<31>;
	.reg .b32 	%f<27>;
	.reg .b64 	%rd<25>;

	ld.param.u32 	%r12, [_Z18addHadamardProductiPKfS0_fPf_param_0];
	ld.param.u64 	%rd4, [_Z18addHadamardProductiPKfS0_fPf_param_1];
	ld.param.u64 	%rd5, [_Z18addHadamardProductiPKfS0_fPf_param_2];
	ld.param.f32 	%f1, [_Z18addHadamardProductiPKfS0_fPf_param_3];
	ld.param.u64 	%rd6, [_Z18addHadamardProductiPKfS0_fPf_param_4];
	cvta.to.global.u64 	%rd1, %rd6;
	cvta.to.global.u64 	%rd2, %rd5;
	cvta.to.global.u64 	%rd3, %rd4;
	mov.u32 	%r13, %ntid.x;
	mov.u32 	%r14, %nctaid.x;
	mul.lo.s32 	%r1, %r13, %r14;
	mov.u32 	%r15, %ctaid.x;
	mov.u32 	%r16, %tid.x;
	mad.lo.s32 	%r29, %r15, %r13, %r16;
	setp.ge.s32 	%p1, %r29, %r12;
	@%p1 bra 	$L__BB8_7;
	add.s32 	%r17, %r29, %r1;
	max.s32 	%r18, %r12, %r17;
	setp.lt.s32 	%p2, %r17, %r12;
	selp.u32 	%r19, 1, 0, %p2;
	add.s32 	%r20, %r17, %r19;
	sub.s32 	%r21, %r18, %r20;
	div.u32 	%r22, %r21, %r1;
	add.s32 	%r3, %r22, %r19;
	and.b32  	%r23, %r3, 3;
	setp.eq.s32 	%p3, %r23, 3;
	@%p3 bra 	$L__BB8_4;
	add.s32 	%r24, %r3, 1;
	and.b32  	%r25, %r24, 3;
	neg.s32 	%r27, %r25;
$L__BB8_3:
	.pragma "nounroll";
	mul.wide.s32 	%rd7, %r29, 4;
	add.s64 	%rd8, %rd1, %rd7;
	add.s64 	%rd9, %rd2, %rd7;
	add.s64 	%rd10, %rd3, %rd7;
	ld.global.nc.f32 	%f2, [%rd10];
	ld.global.nc.f32 	%f3, [%rd9];
	ld.global.f32 	%f4, [%rd8];
	mul.f32 	%f5, %f1, %f4;
	fma.rn.f32 	%f6, %f2, %f3, %f5;
	st.global.f32 	[%rd8], %f6;
	add.s32 	%r29, %r29, %r1;
	add.s32 	%r27, %r27, 1;
	setp.ne.s32 	%p4, %r27, 0;
	@%p4 bra 	$L__BB8_3;
$L__BB8_4:
	setp.lt.u32 	%p5, %r3, 3;
	@%p5 bra 	$L__BB8_7;
	mul.wide.s32 	%rd15, %r1, 4;
	shl.b32 	%r26, %r1, 2;
$L__BB8_6:
	mul.wide.s32 	%rd11, %r29, 4;
	add.s64 	%rd12, %rd3, %rd11;
	ld.global.nc.f32 	%f7, [%rd12];
	add.s64 	%rd13, %rd2, %rd11;
	ld.global.nc.f32 	%f8, [%rd13];
	add.s64 	%rd14, %rd1, %rd11;
	ld.global.f32 	%f9, [%rd14];
	mul.f32 	%f10, %f1, %f9;
	fma.rn.f32 	%f11, %f7, %f8, %f10;
	st.global.f32 	[%rd14], %f11;
	add.s64 	%rd16, %rd12, %rd15;
	ld.global.nc.f32 	%f12, [%rd16];
	add.s64 	%rd17, %rd13, %rd15;
	ld.global.nc.f32 	%f13, [%rd17];
	add.s64 	%rd18, %rd14, %rd15;
	ld.global.f32 	%f14, [%rd18];
	mul.f32 	%f15, %f1, %f14;
	fma.rn.f32 	%f16, %f12, %f13, %f15;
	st.global.f32 	[%rd18], %f16;
	add.s64 	%rd19, %rd16, %rd15;
	ld.global.nc.f32 	%f17, [%rd19];
	add.s64 	%rd20, %rd17, %rd15;
	ld.global.nc.f32 	%f18, [%rd20];
	add.s64 	%rd21, %rd18, %rd15;
	ld.global.f32 	%f19, [%rd21];
	mul.f32 	%f20, %f1, %f19;
	fma.rn.f32 	%f21, %f17, %f18, %f20;
	st.global.f32 	[%rd21], %f21;
	add.s64 	%rd22, %rd19, %rd15;
	ld.global.nc.f32 	%f22, [%rd22];
	add.s64 	%rd23, %rd20, %rd15;
	ld.global.nc.f32 	%f23, [%rd23];
	add.s64 	%rd24, %rd21, %rd15;
	ld.global.f32 	%f24, [%rd24];
	mul.f32 	%f25, %f1, %f24;
	fma.rn.f32 	%f26, %f22, %f23, %f25;
	st.global.f32 	[%rd24], %f26;
	add.s32 	%r29, %r26, %r29;
	setp.lt.s32 	%p6, %r29, %r12;
	@%p6 bra 	$L__BB8_6;
$L__BB8_7:
	ret;

}
	// .globl	_Z16slicedInplaceAddiifPKfPKiPf
.visible .entry _Z16slicedInplaceAddiifPKfPKiPf(
	.param .u32 _Z16slicedInplaceAddiifPKfPKiPf_param_0,
	.param .u32 _Z16slicedInplaceAddiifPKfPKiPf_param_1,
	.param .f32 _Z16slicedInplaceAddiifPKfPKiPf_param_2,
	.param .u64 .ptr .align 1 _Z16slicedInplaceAddiifPKfPKiPf_param_3,
	.param .u64 .ptr .align 1 _Z16slicedInplaceAddiifPKfPKiPf_param_4,
	.param .u64 .ptr .align 1 _Z16slicedInplaceAddiifPKfPKiPf_param_5
)
{
	.reg .pred 	%p<7>;
	.reg .b32 	%r<60>;
	.reg .b32 	%f<17>;
	.reg .b64 	%rd<35>;

	ld.param.u32 	%r13, [_Z16slicedInplaceAddiifPKfPKiPf_param_0];
	ld.param.u32 	%r14, [_Z16slicedInplaceAddiifPKfPKiPf_param_1];
	ld.param.f32 	%f1, [_Z16slicedInplaceAddiifPKfPKiPf_param_2];
	ld.param.u64 	%rd4, [_Z16slicedInplaceAddiifPKfPKiPf_param_3];
	ld.param.u64 	%rd5, [_Z16slicedInplaceAddiifPKfPKiPf_param_4];
	ld.param.u64 	%rd6, [_Z16slicedInplaceAddiifPKfPKiPf_param_5];
	cvta.to.global.u64 	%rd1, %rd6;
	cvta.to.global.u64 	%rd2, %rd4;
	cvta.to.global.u64 	%rd3, %rd5;
	mov.u32 	%r15, %ntid.x;
	mov.u32 	%r16, %nctaid.x;
	mul.lo.s32 	%r1, %r15, %r16;
	mov.u32 	%r17, %ctaid.x;
	mov.u32 	%r18, %tid.x;
	mad.lo.s32 	%r58, %r17, %r15, %r18;
	mul.lo.s32 	%r3, %r14, %r13;
	setp.ge.s32 	%p1, %r58, %r3;
	@%p1 bra 	$L__BB9_7;
	add.s32 	%r19, %r58, %r1;
	max.s32 	%r20, %r3, %r19;
	setp.lt.s32 	%p2, %r19, %r3;
	selp.u32 	%r21, 1, 0, %p2;
	add.s32 	%r22, %r19, %r21;
	sub.s32 	%r23, %r20, %r22;
	div.u32 	%r24, %r23, %r1;
	add.s32 	%r4, %r24, %r21;
	and.b32  	%r25, %r4, 3;
	setp.eq.s32 	%p3, %r25, 3;
	@%p3 bra 	$L__BB9_4;
	add.s32 	%r26, %r4, 1;
	and.b32  	%r27, %r26, 3;
	neg.s32 	%r56, %r27;
$L__BB9_3:
	.pragma "nounroll";
	mul.wide.s32 	%rd7, %r58, 4;
	add.s64 	%rd8, %rd2, %rd7;
	div.s32 	%r28, %r58, %r13;
	mul.lo.s32 	%r29, %r28, %r13;
	sub.s32 	%r30, %r58, %r29;
	mul.wide.s32 	%rd9, %r28, 4;
	add.s64 	%rd10, %rd3, %rd9;
	ld.global.nc.u32 	%r31, [%rd10];
	mad.lo.s32 	%r32, %r31, %r13, %r30;
	mul.wide.s32 	%rd11, %r32, 4;
	add.s64 	%rd12, %rd1, %rd11;
	ld.global.nc.f32 	%f2, [%rd8];
	mul.f32 	%f3, %f1, %f2;
	atom.global.add.f32 	%f4, [%rd12], %f3;
	add.s32 	%r58, %r58, %r1;
	add.s32 	%r56, %r56, 1;
	setp.ne.s32 	%p4, %r56, 0;
	@%p4 bra 	$L__BB9_3;
$L__BB9_4:
	setp.lt.u32 	%p5, %r4, 3;
	@%p5 bra 	$L__BB9_7;
	mul.wide.s32 	%rd23, %r1, 4;
$L__BB9_6:
	div.s32 	%r33, %r58, %r13;
	mul.lo.s32 	%r34, %r33, %r13;
	sub.s32 	%r35, %r58, %r34;
	mul.wide.s32 	%rd13, %r33, 4;
	add.s64 	%rd14, %rd3, %rd13;
	ld.global.nc.u32 	%r36, [%rd14];
	mad.lo.s32 	%r37, %r36, %r13, %r35;
	mul.wide.s32 	%rd15, %r37, 4;
	add.s64 	%rd16, %rd1, %rd15;
	mul.wide.s32 	%rd17, %r58, 4;
	add.s64 	%rd18, %rd2, %rd17;
	ld.global.nc.f32 	%f5, [%rd18];
	mul.f32 	%f6, %f1, %f5;
	atom.global.add.f32 	%f7, [%rd16], %f6;
	add.s32 	%r38, %r58, %r1;
	div.s32 	%r39, %r38, %r13;
	mul.lo.s32 	%r40, %r39, %r13;
	sub.s32 	%r41, %r38, %r40;
	mul.wide.s32 	%rd19, %r39, 4;
	add.s64 	%rd20, %rd3, %rd19;
	ld.global.nc.u32 	%r42, [%rd20];
	mad.lo.s32 	%r43, %r42, %r13, %r41;
	mul.wide.s32 	%rd21, %r43, 4;
	add.s64 	%rd22, %rd1, %rd21;
	add.s64 	%rd24, %rd18, %rd23;
	ld.global.nc.f32 	%f8, [%rd24];
	mul.f32 	%f9, %f1, %f8;
	atom.global.add.f32 	%f10, [%rd22], %f9;
	add.s32 	%r44, %r38, %r1;
	div.s32 	%r45, %r44, %r13;
	mul.lo.s32 	%r46, %r45, %r13;
	sub.s32 	%r47, %r44, %r46;
	mul.wide.s32 	%rd25, %r45, 4;
	add.s64 	%rd26, %rd3, %rd25;
	ld.global.nc.u32 	%r48, [%rd26];
	mad.lo.s32 	%r49, %r48, %r13, %r47;
	mul.wide.s32 	%rd27, %r49, 4;
	add.s64 	%rd28, %rd1, %rd27;
	add.s64 	%rd29, %rd24, %rd23;
	ld.global.nc.f32 	%f11, [%rd29];
	mul.f32 	%f12, %f1, %f11;
	atom.global.add.f32 	%f13, [%rd28], %f12;
	add.s32 	%r50, %r44, %r1;
	div.s32 	%r51, %r50, %r13;
	mul.lo.s32 	%r52, %r51, %r13;
	sub.s32 	%r53, %r50, %r52;
	mul.wide.s32 	%rd30, %r51, 4;
	add.s64 	%rd31, %rd3, %rd30;
	ld.global.nc.u32 	%r54, [%rd31];
	mad.lo.s32 	%r55, %r54, %r13, %r53;
	mul.wide.s32 	%rd32, %r55, 4;
	add.s64 	%rd33, %rd1, %rd32;
	add.s64 	%rd34, %rd29, %rd23;
	ld.global.nc.f32 	%f14, [%rd34];
	mul.f32 	%f15, %f1, %f14;
	atom.global.add.f32 	%f16, [%rd33], %f15;
	add.s32 	%r58, %r50, %r1;
	setp.lt.s32 	%p6, %r58, %r3;
	@%p6 bra 	$L__BB9_6;
$L__BB9_7:
	ret;

}
	// .globl	_Z3sumiPKfS0_S0_S0_Pf
.visible .entry _Z3sumiPKfS0_S0_S0_Pf(
	.param .u32 _Z3sumiPKfS0_S0_S0_Pf_param_0,
	.param .u64 .ptr .align 1 _Z3sumiPKfS0_S0_S0_Pf_param_1,
	.param .u64 .ptr .align 1 _Z3sumiPKfS0_S0_S0_Pf_param_2,
	.param .u64 .ptr .align 1 _Z3sumiPKfS0_S0_S0_Pf_param_3,
	.param .u64 .ptr .align 1 _Z3sumiPKfS0_S0_S0_Pf_param_4,
	.param .u64 .ptr .align 1 _Z3sumiPKfS0_S0_S0_Pf_param_5
)
{
	.reg .pred 	%p<7>;
	.reg .b32 	%r<31>;
	.reg .b32 	%f<36>;
	.reg .b64 	%rd<39>;

	ld.param.u32 	%r12, [_Z3sumiPKfS0_S0_S0_Pf_param_0];
	ld.param.u64 	%rd6, [_Z3sumiPKfS0_S0_S0_Pf_param_1];
	ld.param.u64 	%rd7, [_Z3sumiPKfS0_S0_S0_Pf_param_2];
	ld.param.u64 	%rd8, [_Z3sumiPKfS0_S0_S0_Pf_param_3];
	ld.param.u64 	%rd9, [_Z3sumiPKfS0_S0_S0_Pf_param_4];
	ld.param.u64 	%rd10, [_Z3sumiPKfS0_S0_S0_Pf_param_5];
	cvta.to.global.u64 	%rd1, %rd10;
	cvta.to.global.u64 	%rd2, %rd9;
	cvta.to.global.u64 	%rd3, %rd8;
	cvta.to.global.u64 	%rd4, %rd7;
	cvta.to.global.u64 	%rd5, %rd6;
	mov.u32 	%r13, %ntid.x;
	mov.u32 	%r14, %nctaid.x;
	mul.lo.s32 	%r1, %r13, %r14;
	mov.u32 	%r15, %ctaid.x;
	mov.u32 	%r16, %tid.x;
	mad.lo.s32 	%r29, %r15, %r13, %r16;
	setp.ge.s32 	%p1, %r29, %r12;
	@%p1 bra 	$L__BB10_7;
	add.s32 	%r17, %r29, %r1;
	max.s32 	%r18, %r12, %r17;
	setp.lt.s32 	%p2, %r17, %r12;
	selp.u32 	%r19, 1, 0, %p2;
	add.s32 	%r20, %r17, %r19;
	sub.s32 	%r21, %r18, %r20;
	div.u32 	%r22, %r21, %r1;
	add.s32 	%r3, %r22, %r19;
	and.b32  	%r23, %r3, 3;
	setp.eq.s32 	%p3, %r23, 3;
	@%p3 bra 	$L__BB10_4;
	add.s32 	%r24, %r3, 1;
	and.b32  	%r25, %r24, 3;
	neg.s32 	%r27, %r25;
$L__BB10_3:
	.pragma "nounroll";
	mul.wide.s32 	%rd11, %r29, 4;
	add.s64 	%rd12, %rd1, %rd11;
	add.s64 	%rd13, %rd2, %rd11;
	add.s64 	%rd14, %rd3, %rd11;
	add.s64 	%rd15, %rd4, %rd11;
	add.s64 	%rd16, %rd5, %rd11;
	ld.global.nc.f32 	%f1, [%rd16];
	ld.global.nc.f32 	%f2, [%rd15];
	add.f32 	%f3, %f1, %f2;
	ld.global.nc.f32 	%f4, [%rd14];
	add.f32 	%f5, %f3, %f4;
	ld.global.nc.f32 	%f6, [%rd13];
	add.f32 	%f7, %f5, %f6;
	st.global.f32 	[%rd12], %f7;
	add.s32 	%r29, %r29, %r1;
	add.s32 	%r27, %r27, 1;
	setp.ne.s32 	%p4, %r27, 0;
	@%p4 bra 	$L__BB10_3;
$L__BB10_4:
	setp.lt.u32 	%p5, %r3, 3;
	@%p5 bra 	$L__BB10_7;
	mul.wide.s32 	%rd23, %r1, 4;
	shl.b32 	%r26, %r1, 2;
$L__BB10_6:
	mul.wide.s32 	%rd17, %r29, 4;
	add.s64 	%rd18, %rd5, %rd17;
	ld.global.nc.f32 	%f8, [%rd18];
	add.s64 	%rd19, %rd4, %rd17;
	ld.global.nc.f32 	%f9, [%rd19];
	add.f32 	%f10, %f8, %f9;
	add.s64 	%rd20, %rd3, %rd17;
	ld.global.nc.f32 	%f11, [%rd20];
	add.f32 	%f12, %f10, %f11;
	add.s64 	%rd21, %rd2, %rd17;
	ld.global.nc.f32 	%f13, [%rd21];
	add.f32 	%f14, %f12, %f13;
	add.s64 	%rd22, %rd1, %rd17;
	st.global.f32 	[%rd22], %f14;
	add.s64 	%rd24, %rd18, %rd23;
	ld.global.nc.f32 	%f15, [%rd24];
	add.s64 	%rd25, %rd19, %rd23;
	ld.global.nc.f32 	%f16, [%rd25];
	add.f32 	%f17, %f15, %f16;
	add.s64 	%rd26, %rd20, %rd23;
	ld.global.nc.f32 	%f18, [%rd26];
	add.f32 	%f19, %f17, %f18;
	add.s64 	%rd27, %rd21, %rd23;
	ld.global.nc.f32 	%f20, [%rd27];
	add.f32 	%f21, %f19, %f20;
	add.s64 	%rd28, %rd22, %rd23;
	st.global.f32 	[%rd28], %f21;
	add.s64 	%rd29, %rd24, %rd23;
	ld.global.nc.f32 	%f22, [%rd29];
	add.s64 	%rd30, %rd25, %rd23;
	ld.global.nc.f32 	%f23, [%rd30];
	add.f32 	%f24, %f22, %f23;
	add.s64 	%rd31, %rd26, %rd23;
	ld.global.nc.f32 	%f25, [%rd31];
	add.f32 	%f26, %f24, %f25;
	add.s64 	%rd32, %rd27, %rd23;
	ld.global.nc.f32 	%f27, [%rd32];
	add.f32 	%f28, %f26, %f27;
	add.s64 	%rd33, %rd28, %rd23;
	st.global.f32 	[%rd33], %f28;
	add.s64 	%rd34, %rd29, %rd23;
	ld.global.nc.f32 	%f29, [%rd34];
	add.s64 	%rd35, %rd30, %rd23;
	ld.global.nc.f32 	%f30, [%rd35];
	add.f32 	%f31, %f29, %f30;
	add.s64 	%rd36, %rd31, %rd23;
	ld.global.nc.f32 	%f32, [%rd36];
	add.f32 	%f33, %f31, %f32;
	add.s64 	%rd37, %rd32, %rd23;
	ld.global.nc.f32 	%f34, [%rd37];
	add.f32 	%f35, %f33, %f34;
	add.s64 	%rd38, %rd33, %rd23;
	st.global.f32 	[%rd38], %f35;
	add.s32 	%r29, %r26, %r29;
	setp.lt.s32 	%p6, %r29, %r12;
	@%p6 bra 	$L__BB10_6;
$L__BB10_7:
	ret;

}
	// .globl	_Z5scaleiPKffPf
.visible .entry _Z5scaleiPKffPf(
	.param .u32 _Z5scaleiPKffPf_param_0,
	.param .u64 .ptr .align 1 _Z5scaleiPKffPf_param_1,
	.param .f32 _Z5scaleiPKffPf_param_2,
	.param .u64 .ptr .align 1 _Z5scaleiPKffPf_param_3
)
{
	.reg .pred 	%p<7>;
	.reg .b32 	%r<31>;
	.reg .b32 	%f<12>;
	.reg .b64 	%rd<18>;

	ld.param.u32 	%r12, [_Z5scaleiPKffPf_param_0];
	ld.param.u64 	%rd3, [_Z5scaleiPKffPf_param_1];
	ld.param.f32 	%f1, [_Z5scaleiPKffPf_param_2];
	ld.param.u64 	%rd4, [_Z5scaleiPKffPf_param_3];
	cvta.to.global.u64 	%rd1, %rd4;
	cvta.to.global.u64 	%rd2, %rd3;
	mov.u32 	%r13, %ntid.x;
	mov.u32 	%r14, %nctaid.x;
	mul.lo.s32 	%r1, %r13, %r14;
	mov.u32 	%r15, %ctaid.x;
	mov.u32 	%r16, %tid.x;
	mad.lo.s32 	%r29, %r15, %r13, %r16;
	setp.ge.s32 	%p1, %r29, %r12;
	@%p1 bra 	$L__BB11_7;
	add.s32 	%r17, %r29, %r1;
	max.s32 	%r18, %r12, %r17;
	setp.lt.s32 	%p2, %r17, %r12;
	selp.u32 	%r19, 1, 0, %p2;
	add.s32 	%r20, %r17, %r19;
	sub.s32 	%r21, %r18, %r20;
	div.u32 	%r22, %r21, %r1;
	add.s32 	%r3, %r22, %r19;
	and.b32  	%r23, %r3, 3;
	setp.eq.s32 	%p3, %r23, 3;
	@%p3 bra 	$L__BB11_4;
	add.s32 	%r24, %r3, 1;
	and.b32  	%r25, %r24, 3;
	neg.s32 	%r27, %r25;
$L__BB11_3:
	.pragma "nounroll";
	mul.wide.s32 	%rd5, %r29, 4;
	add.s64 	%rd6, %rd1, %rd5;
	add.s64 	%rd7, %rd2, %rd5;
	ld.global.nc.f32 	%f2, [%rd7];
	mul.f32 	%f3, %f1, %f2;
	st.global.f32 	[%rd6], %f3;
	add.s32 	%r29, %r29, %r1;
	add.s32 	%r27, %r27, 1;
	setp.ne.s32 	%p4, %r27, 0;
	@%p4 bra 	$L__BB11_3;
$L__BB11_4:
	setp.lt.u32 	%p5, %r3, 3;
	@%p5 bra 	$L__BB11_7;
	mul.wide.s32 	%rd11, %r1, 4;
	shl.b32 	%r26, %r1, 2;
$L__BB11_6:
	mul.wide.s32 	%rd8, %r29, 4;
	add.s64 	%rd9, %rd2, %rd8;
	ld.global.nc.f32 	%f4, [%rd9];
	mul.f32 	%f5, %f1, %f4;
	add.s64 	%rd10, %rd1, %rd8;
	st.global.f32 	[%rd10], %f5;
	add.s64 	%rd12, %rd9, %rd11;
	ld.global.nc.f32 	%f6, [%rd12];
	mul.f32 	%f7, %f1, %f6;
	add.s64 	%rd13, %rd10, %rd11;
	st.global.f32 	[%rd13], %f7;
	add.s64 	%rd14, %rd12, %rd11;
	ld.global.nc.f32 	%f8, [%rd14];
	mul.f32 	%f9, %f1, %f8;
	add.s64 	%rd15, %rd13, %rd11;
	st.global.f32 	[%rd15], %f9;
	add.s64 	%rd16, %rd14, %rd11;
	ld.global.nc.f32 	%f10, [%rd16];
	mul.f32 	%f11, %f1, %f10;
	add.s64 	%rd17, %rd15, %rd11;
	st.global.f32 	[%rd17], %f11;
	add.s32 	%r29, %r26, %r29;
	setp.lt.s32 	%p6, %r29, %r12;
	@%p6 bra 	$L__BB11_6;
$L__BB11_7:
	ret;

}


// ===== COMPILED SASS (sm_100) =====

	.target	sm_100

	.elftype	@"ET_EXEC"


//--------------------- .note.nv.tkinfo           --------------------------
	.section	.note.nv.tkinfo,"",@"SHT_NOTE"
	.sectionflags	@"SHF_NOTE_NV_TKINFO"
	.tkinfo
        /*0018*/ 	.word	0x00000002
        /*0030*/ 	.string	""
        /*0030*/ 	.string	"ptxas"
        /*0030*/ 	.string	"Cuda compilation tools, release 13.0, V13.0.88"
        /*0030*/ 	.string	"Build cuda_13.0.r13.0/compiler.36424714_0"
        /*0030*/ 	.string	"-arch sm_100 -m 64 "



//--------------------- .note.nv.cuinfo           --------------------------
	.section	.note.nv.cuinfo,"",@"SHT_NOTE"
	.sectionflags	@"SHF_NOTE_NV_CUINFO"
        /*0018*/ 	.short	0x0002
        /*001a*/ 	.short	0x0064
        /*001c*/ 	.short	0x0082
	.zero		2


//--------------------- .nv.info                  --------------------------
	.section	.nv.info,"",@"SHT_CUDA_INFO"
	.align	4


	//----- nvinfo : EIATTR_REGCOUNT
	.align		4
        /*0000*/ 	.byte	0x04, 0x2f
        /*0002*/ 	.short	(.L_1 - .L_0)
	.align		4
.L_0:
        /*0004*/ 	.word	index@(_Z12sliceColumnsiiPKiPKfPf)
        /*0008*/ 	.word	0x00000020


	//----- nvinfo : EIATTR_FRAME_SIZE
	.align		4
.L_1:
        /*000c*/ 	.byte	0x04, 0x11
        /*000e*/ 	.short	(.L_3 - .L_2)
	.align		4
.L_2:
        /*0010*/ 	.word	index@(_Z12sliceColumnsiiPKiPKfPf)
        /*0014*/ 	.word	0x00000000


	//----- nvinfo : EIATTR_REGCOUNT
	.align		4
.L_3:
        /*0018*/ 	.byte	0x04, 0x2f
        /*001a*/ 	.short	(.L_5 - .L_4)
	.align		4
.L_4:
        /*001c*/ 	.word	index@(_Z4fillifPf)
        /*0020*/ 	.word	0x00000012


	//----- nvinfo : EIATTR_FRAME_SIZE
	.align		4
.L_5:
        /*0024*/ 	.byte	0x04, 0x11
        /*0026*/ 	.short	(.L_7 - .L_6)
	.align		4
.L_6:
        /*0028*/ 	.word	index@(_Z4fillifPf)
        /*002c*/ 	.word	0x00000000


	//----- nvinfo : EIATTR_REGCOUNT
	.align		4
.L_7:
        /*0030*/ 	.byte	0x04, 0x2f
        /*0032*/ 	.short	(.L_9 - .L_8)
	.align		4
.L_8:
        /*0034*/ 	.word	index@(_Z8hprodSumiiPKfS0_Pf)
        /*0038*/ 	.word	0x00000020


	//----- nvinfo : EIATTR_FRAME_SIZE
	.align		4
.L_9:
        /*003c*/ 	.byte	0x04, 0x11
        /*003e*/ 	.short	(.L_11 - .L_10)
	.align		4
.L_10:
        /*0040*/ 	.word	index@(_Z8hprodSumiiPKfS0_Pf)
        /*0044*/ 	.word	0x00000000


	//----- nvinfo : EIATTR_REGCOUNT
	.align		4
.L_11:
        /*0048*/ 	.byte	0x04, 0x2f
        /*004a*/ 	.short	(.L_13 - .L_12)
	.align		4
.L_12:
        /*004c*/ 	.word	index@(_Z8sumHprodiPKfS0_S0_S0_Pf)
        /*0050*/ 	.word	0x00000020


	//----- nvinfo : EIATTR_FRAME_SIZE
	.align		4
.L_13:
        /*0054*/ 	.byte	0x04, 0x11
        /*0056*/ 	.short	(.L_15 - .L_14)
	.align		4
.L_14:
        /*0058*/ 	.word	index@(_Z8sumHprodiPKfS0_S0_S0_Pf)
        /*005c*/ 	.word	0x00000000


	//----- nvinfo : EIATTR_REGCOUNT
	.align		4
.L_15:
        /*0060*/ 	.byte	0x04, 0x2f
        /*0062*/ 	.short	(.L_17 - .L_16)
	.align		4
.L_16:
        /*0064*/ 	.word	index@(_Z8sumHprodiPKfS0_S0_S0_S0_Pf)
        /*0068*/ 	.word	0x00000020


	//----- nvinfo : EIATTR_FRAME_SIZE
	.align		4
.L_17:
        /*006c*/ 	.byte	0x04, 0x11
        /*006e*/ 	.short	(.L_19 - .L_18)
	.align		4
.L_18:
        /*0070*/ 	.word	index@(_Z8sumHprodiPKfS0_S0_S0_S0_Pf)
        /*0074*/ 	.word	0x00000000


	//----- nvinfo : EIATTR_REGCOUNT
	.align		4
.L_19:
        /*0078*/ 	.byte	0x04, 0x2f
        /*007a*/ 	.short	(.L_21 - .L_20)
	.align		4
.L_20:
        /*007c*/ 	.word	index@(_Z8sumHprodiPKfS0_S0_S0_S0_S0_S0_S0_S0_S0_S0_Pf)
        /*0080*/ 	.word	0x0000001c


	//----- nvinfo : EIATTR_FRAME_SIZE
	.align		4
.L_21:
        /*0084*/ 	.byte	0x04, 0x11
        /*0086*/ 	.short	(.L_23 - .L_22)
	.align		4
.L_22:
        /*0088*/ 	.word	index@(_Z8sumHprodiPKfS0_S0_S0_S0_S0_S0_S0_S0_S0_S0_Pf)
        /*008c*/ 	.word	0x00000000


	//----- nvinfo : EIATTR_REGCOUNT
	.align		4
.L_23:
        /*0090*/ 	.byte	0x04, 0x2f
        /*0092*/ 	.short	(.L_25 - .L_24)
	.align		4
.L_24:
        /*0094*/ 	.word	index@(_Z15hadamardProductiPKfS0_Pf)
        /*0098*/ 	.word	0x0000001c


	//----- nvinfo : EIATTR_FRAME_SIZE
	.align		4
.L_25:
        /*009c*/ 	.byte	0x04, 0x11
        /*009e*/ 	.short	(.L_27 - .L_26)
	.align		4
.L_26:
        /*00a0*/ 	.word	index@(_Z15hadamardProductiPKfS0_Pf)
        /*00a4*/ 	.word	0x00000000


	//----- nvinfo : EIATTR_REGCOUNT
	.align		4
.L_27:
        /*00a8*/ 	.byte	0x04, 0x2f
        /*00aa*/ 	.short	(.L_29 - .L_28)
	.align		4
.L_28:
        /*00ac*/ 	.word	index@(_Z15hadamardProductiPKfS0_S0_Pf)
        /*00b0*/ 	.word	0x00000020


	//----- nvinfo : EIATTR_FRAME_SIZE
	.align		4
.L_29:
        /*00b4*/ 	.byte	0x04, 0x11
        /*00b6*/ 	.short	(.L_31 - .L_30)
	.align		4
.L_30:
        /*00b8*/ 	.word	index@(_Z15hadamardProductiPKfS0_S0_Pf)
        /*00bc*/ 	.word	0x00000000


	//----- nvinfo : EIATTR_REGCOUNT
	.align		4
.L_31:
        /*00c0*/ 	.byte	0x04, 0x2f
        /*00c2*/ 	.short	(.L_33 - .L_32)
	.align		4
.L_32:
        /*00c4*/ 	.word	index@(_Z18addHadamardProductiPKfS0_fPf)
        /*00c8*/ 	.word	0x00000018


	//----- nvinfo : EIATTR_FRAME_SIZE
	.align		4
.L_33:
        /*00cc*/ 	.byte	0x04, 0x11
        /*00ce*/ 	.short	(.L_35 - .L_34)
	.align		4
.L_34:
        /*00d0*/ 	.word	index@(_Z18addHadamardProductiPKfS0_fPf)
        /*00d4*/ 	.word	0x00000000


	//----- nvinfo : EIATTR_REGCOUNT
	.align		4
.L_35:
        /*00d8*/ 	.byte	0x04, 0x2f
        /*00da*/ 	.short	(.L_37 - .L_36)
	.align		4
.L_36:
        /*00dc*/ 	.word	index@(_Z16slicedInplaceAddiifPKfPKiPf)
        /*00e0*/ 	.word	0x00000020


	//----- nvinfo : EIATTR_FRAME_SIZE
	.align		4
.L_37:
        /*00e4*/ 	.byte	0x04, 0x11
        /*00e6*/ 	.short	(.L_39 - .L_38)
	.align		4
.L_38:
        /*00e8*/ 	.word	index@(_Z16slicedInplaceAddiifPKfPKiPf)
        /*00ec*/ 	.word	0x00000000


	//----- nvinfo : EIATTR_REGCOUNT
	.align		4
.L_39:
        /*00f0*/ 	.byte	0x04, 0x2f
        /*00f2*/ 	.short	(.L_41 - .L_40)
	.align		4
.L_40:
        /*00f4*/ 	.word	index@(_Z3sumiPKfS0_S0_S0_Pf)
        /*00f8*/ 	.word	0x00000020


	//----- nvinfo : EIATTR_FRAME_SIZE
	.align		4
.L_41:
        /*00fc*/ 	.byte	0x04, 0x11
        /*00fe*/ 	.short	(.L_43 - .L_42)
	.align		4
.L_42:
        /*0100*/ 	.word	index@(_Z3sumiPKfS0_S0_S0_Pf)
        /*0104*/ 	.word	0x00000000


	//----- nvinfo : EIATTR_REGCOUNT
	.align		4
.L_43:
        /*0108*/ 	.byte	0x04, 0x2f
        /*010a*/ 	.short	(.L_45 - .L_44)
	.align		4
.L_44:
        /*010c*/ 	.word	index@(_Z5scaleiPKffPf)
        /*0110*/ 	.word	0x00000020


	//----- nvinfo : EIATTR_FRAME_SIZE
	.align		4
.L_45:
        /*0114*/ 	.byte	0x04, 0x11
        /*0116*/ 	.short	(.L_47 - .L_46)
	.align		4
.L_46:
        /*0118*/ 	.word	index@(_Z5scaleiPKffPf)
        /*011c*/ 	.word	0x00000000


	//----- nvinfo : EIATTR_MIN_STACK_SIZE
	.align		4
.L_47:
        /*0120*/ 	.byte	0x04, 0x12
        /*0122*/ 	.short	(.L_49 - .L_48)
	.align		4
.L_48:
        /*0124*/ 	.word	index@(_Z5scaleiPKffPf)
        /*0128*/ 	.word	0x00000000


	//----- nvinfo : EIATTR_MIN_STACK_SIZE
	.align		4
.L_49:
        /*012c*/ 	.byte	0x04, 0x12
        /*012e*/ 	.short	(.L_51 - .L_50)
	.align		4
.L_50:
        /*0130*/ 	.word	index@(_Z3sumiPKfS0_S0_S0_Pf)
        /*0134*/ 	.word	0x00000000


	//----- nvinfo : EIATTR_MIN_STACK_SIZE
	.align		4
.L_51:
        /*0138*/ 	.byte	0x04, 0x12
        /*013a*/ 	.short	(.L_53 - .L_52)
	.align		4
.L_52:
        /*013c*/ 	.word	index@(_Z16slicedInplaceAddiifPKfPKiPf)
        /*0140*/ 	.word	0x00000000


	//----- nvinfo : EIATTR_MIN_STACK_SIZE
	.align		4
.L_53:
        /*0144*/ 	.byte	0x04, 0x12
        /*0146*/ 	.short	(.L_55 - .L_54)
	.align		4
.L_54:
        /*0148*/ 	.word	index@(_Z18addHadamardProductiPKfS0_fPf)
        /*014c*/ 	.word	0x00000000


	//----- nvinfo : EIATTR_MIN_STACK_SIZE
	.align		4
.L_55:
        /*0150*/ 	.byte	0x04, 0x12
        /*0152*/ 	.short	(.L_57 - .L_56)
	.align		4
.L_56:
        /*0154*/ 	.word	index@(_Z15hadamardProductiPKfS0_S0_Pf)
        /*0158*/ 	.word	0x00000000


	//----- nvinfo : EIATTR_MIN_STACK_SIZE
	.align		4
.L_57:
        /*015c*/ 	.byte	0x04, 0x12
        /*015e*/ 	.short	(.L_59 - .L_58)
	.align		4
.L_58:
        /*0160*/ 	.word	index@(_Z15hadamardProductiPKfS0_Pf)
        /*0164*/ 	.word	0x00000000


	//----- nvinfo : EIATTR_MIN_STACK_SIZE
	.align		4
.L_59:
        /*0168*/ 	.byte	0x04, 0x12
        /*016a*/ 	.short	(.L_61 - .L_60)
	.align		4
.L_60:
        /*016c*/ 	.word	index@(_Z8sumHprodiPKfS0_S0_S0_S0_S0_S0_S0_S0_S0_S0_Pf)
        /*0170*/ 	.word	0x00000000


	//----- nvinfo : EIATTR_MIN_STACK_SIZE
	.align		4
.L_61:
        /*0174*/ 	.byte	0x04, 0x12
        /*0176*/ 	.short	(.L_63 - .L_62)
	.align		4
.L_62:
        /*0178*/ 	.word	index@(_Z8sumHprodiPKfS0_S0_S0_S0_Pf)
        /*017c*/ 	.word	0x00000000


	//----- nvinfo : EIATTR_MIN_STACK_SIZE
	.align		4
.L_63:
        /*0180*/ 	.byte	0x04, 0x12
        /*0182*/ 	.short	(.L_65 - .L_64)
	.align		4
.L_64:
        /*0184*/ 	.word	index@(_Z8sumHprodiPKfS0_S0_S0_Pf)
        /*0188*/ 	.word	0x00000000


	//----- nvinfo : EIATTR_MIN_STACK_SIZE
	.align		4
.L_65:
        /*018c*/ 	.byte	0x04, 0x12
        /*018e*/ 	.short	(.L_67 - .L_66)
	.align		4
.L_66:
        /*0190*/ 	.word	index@(_Z8hprodSumiiPKfS0_Pf)
        /*0194*/ 	.word	0x00000000


	//----- nvinfo : EIATTR_MIN_STACK_SIZE
	.align		4
.L_67:
        /*0198*/ 	.byte	0x04, 0x12
        /*019a*/ 	.short	(.L_69 - .L_68)
	.align		4
.L_68:
        /*019c*/ 	.word	index@(_Z4fillifPf)
        /*01a0*/ 	.word	0x00000000


	//----- nvinfo : EIATTR_MIN_STACK_SIZE
	.align		4
.L_69:
        /*01a4*/ 	.byte	0x04, 0x12
        /*01a6*/ 	.short	(.L_71 - .L_70)
	.align		4
.L_70:
        /*01a8*/ 	.word	index@(_Z12sliceColumnsiiPKiPKfPf)
        /*01ac*/ 	.word	0x00000000
.L_71:


//--------------------- .nv.compat                --------------------------
	.section	.nv.compat,"",@"SHT_CUDA_COMPAT_INFO"
	.align	4
        /*0000*/ 	.byte	0x02, 0x09, 0x00, 0x00, 0x02, 0x02, 0x01, 0x00, 0x02, 0x05, 0x05, 0x00, 0x03, 0x07, 0x01, 0x01
        /*0010*/ 	.byte	0x02, 0x03, 0x00, 0x00, 0x02, 0x06, 0x01, 0x00, 0x04, 0x0b, 0x08, 0x00, 0x09, 0x00, 0x00, 0x00
        /*0020*/ 	.byte	0x00, 0x00, 0x00, 0x00


//--------------------- .nv.info._Z5scaleiPKffPf  --------------------------
	.section	.nv.info._Z5scaleiPKffPf,"",@"SHT_CUDA_INFO"
	.sectionflags	@""
	.align	4


	//----- nvinfo : EIATTR_CUDA_API_VERSION
	.align		4
        /*0000*/ 	.byte	0x04, 0x37
        /*0002*/ 	.short	(.L_73 - .L_72)
.L_72:
        /*0004*/ 	.word	0x00000082


	//----- nvinfo : EIATTR_KPARAM_INFO
	.align		4
.L_73:
        /*0008*/ 	.byte	0x04, 0x17
        /*000a*/ 	.short	(.L_75 - .L_74)
.L_74:
        /*000c*/ 	.word	0x00000000
        /*0010*/ 	.short	0x0003
        /*0012*/ 	.short	0x0018
        /*0014*/ 	.byte	0x00, 0xf5, 0x21, 0x00


	//----- nvinfo : EIATTR_KPARAM_INFO
	.align		4
.L_75:
        /*0018*/ 	.byte	0x04, 0x17
        /*001a*/ 	.short	(.L_77 - .L_76)
.L_76:
        /*001c*/ 	.word	0x00000000
        /*0020*/ 	.short	0x0002
        /*0022*/ 	.short	0x0010
        /*0024*/ 	.byte	0x00, 0xf0, 0x11, 0x00


	//----- nvinfo : EIATTR_KPARAM_INFO
	.align		4
.L_77:
        /*0028*/ 	.byte	0x04, 0x17
        /*002a*/ 	.short	(.L_79 - .L_78)
.L_78:
        /*002c*/ 	.word	0x00000000
        /*0030*/ 	.short	0x0001
        /*0032*/ 	.short	0x0008
        /*0034*/ 	.byte	0x00, 0xf5, 0x21, 0x00


	//----- nvinfo : EIATTR_KPARAM_INFO
	.align		4
.L_79:
        /*0038*/ 	.byte	0x04, 0x17
        /*003a*/ 	.short	(.L_81 - .L_80)
.L_80:
        /*003c*/ 	.word	0x00000000
        /*0040*/ 	.short	0x0000
        /*0042*/ 	.short	0x0000
        /*0044*/ 	.byte	0x00, 0xf0, 0x11, 0x00


	//----- nvinfo : EIATTR_SPARSE_MMA_MASK
	.align		4
.L_81:
        /*0048*/ 	.byte	0x03, 0x50
        /*004a*/ 	.short	0x0000


	//----- nvinfo : EIATTR_MAXREG_COUNT
	.align		4
        /*004c*/ 	.byte	0x03, 0x1b
        /*004e*/ 	.short	0x00ff


	//----- nvinfo : EIATTR_MERCURY_ISA_VERSION
	.align		4
        /*0050*/ 	.byte	0x03, 0x5f
        /*0052*/ 	.short	0x0101


	//----- nvinfo : EIATTR_VRC_CTA_INIT_COUNT
	.align		4
        /*0054*/ 	.byte	0x02, 0x4a
	.zero		1
	.zero		1


	//----- nvinfo : EIATTR_EXIT_INSTR_OFFSETS
	.align		4
        /*0058*/ 	.byte	0x04, 0x1c
        /*005a*/ 	.short	(.L_83 - .L_82)


	//   ....[0]....
.L_82:
        /*005c*/ 	.word	0x00000090


	//   ....[1]....
        /*0060*/ 	.word	0x000003b0


	//   ....[2]....
        /*0064*/ 	.word	0x00000530


	//----- nvinfo : EIATTR_CRS_STACK_SIZE
	.align		4
.L_83:
        /*0068*/ 	.byte	0x04, 0x1e
        /*006a*/ 	.short	(.L_85 - .L_84)
.L_84:
        /*006c*/ 	.word	0x00000000


	//----- nvinfo : EIATTR_CBANK_PARAM_SIZE
	.align		4
.L_85:
        /*0070*/ 	.byte	0x03, 0x19
        /*0072*/ 	.short	0x0020


	//----- nvinfo : EIATTR_PARAM_CBANK
	.align		4
        /*0074*/ 	.byte	0x04, 0x0a
        /*0076*/ 	.short	(.L_87 - .L_86)
	.align		4
.L_86:
        /*0078*/ 	.word	index@(.nv.constant0._Z5scaleiPKffPf)
        /*007c*/ 	.short	0x0380
        /*007e*/ 	.short	0x0020


	//----- nvinfo : EIATTR_SW_WAR
	.align		4
.L_87:
        /*0080*/ 	.byte	0x04, 0x36
        /*0082*/ 	.short	(.L_89 - .L_88)
.L_88:
        /*0084*/ 	.word	0x00000008
.L_89:


//--------------------- .nv.info._Z3sumiPKfS0_S0_S0_Pf --------------------------
	.section	.nv.info._Z3sumiPKfS0_S0_S0_Pf,"",@"SHT_CUDA_INFO"
	.sectionflags	@""
	.align	4


	//----- nvinfo : EIATTR_CUDA_API_VERSION
	.align		4
        /*0000*/ 	.byte	0x04, 0x37
        /*0002*/ 	.short	(.L_91 - .L_90)
.L_90:
        /*0004*/ 	.word	0x00000082


	//----- nvinfo : EIATTR_KPARAM_INFO
	.align		4
.L_91:
        /*0008*/ 	.byte	0x04, 0x17
        /*000a*/ 	.short	(.L_93 - .L_92)
.L_92:
        /*000c*/ 	.word	0x00000000
        /*0010*/ 	.short	0x0005
        /*0012*/ 	.short	0x0028
        /*0014*/ 	.byte	0x00, 0xf5, 0x21, 0x00


	//----- nvinfo : EIATTR_KPARAM_INFO
	.align		4
.L_93:
        /*0018*/ 	.byte	0x04, 0x17
        /*001a*/ 	.short	(.L_95 - .L_94)
.L_94:
        /*001c*/ 	.word	0x00000000
        /*0020*/ 	.short	0x0004
        /*0022*/ 	.short	0x0020
        /*0024*/ 	.byte	0x00, 0xf5, 0x21, 0x00


	//----- nvinfo : EIATTR_KPARAM_INFO
	.align		4
.L_95:
        /*0028*/ 	.byte	0x04, 0x17
        /*002a*/ 	.short	(.L_97 - .L_96)
.L_96:
        /*002c*/ 	.word	0x00000000
        /*0030*/ 	.short	0x0003
        /*0032*/ 	.short	0x0018
        /*0034*/ 	.byte	0x00, 0xf5, 0x21, 0x00


	//----- nvinfo : EIATTR_KPARAM_INFO
	.align		4
.L_97:
        /*0038*/ 	.byte	0x04, 0x17
        /*003a*/ 	.short	(.L_99 - .L_98)
.L_98:
        /*003c*/ 	.word	0x00000000
        /*0040*/ 	.short	0x0002
        /*0042*/ 	.short	0x0010
        /*0044*/ 	.byte	0x00, 0xf5, 0x21, 0x00


	//----- nvinfo : EIATTR_KPARAM_INFO
	.align		4
.L_99:
        /*0048*/ 	.byte	0x04, 0x17
        /*004a*/ 	.short	(.L_101 - .L_100)
.L_100:
        /*004c*/ 	.word	0x00000000
        /*0050*/ 	.short	0x0001
        /*0052*/ 	.short	0x0008
        /*0054*/ 	.byte	0x00, 0xf5, 0x21, 0x00


	//----- nvinfo : EIATTR_KPARAM_INFO
	.align		4
.L_101:
        /*0058*/ 	.byte	0x04, 0x17
        /*005a*/ 	.short	(.L_103 - .L_102)
.L_102:
        /*005c*/ 	.word	0x00000000
        /*0060*/ 	.short	0x0000
        /*0062*/ 	.short	0x0000
        /*0064*/ 	.byte	0x00, 0xf0, 0x11, 0x00


	//----- nvinfo : EIATTR_SPARSE_MMA_MASK
	.align		4
.L_103:
        /*0068*/ 	.byte	0x03, 0x50
        /*006a*/ 	.short	0x0000


	//----- nvinfo : EIATTR_MAXREG_COUNT
	.align		4
        /*006c*/ 	.byte	0x03, 0x1b
        /*006e*/ 	.short	0x00ff


	//----- nvinfo : EIATTR_MERCURY_ISA_VERSION
	.align		4
        /*0070*/ 	.byte	0x03, 0x5f
        /*0072*/ 	.short	0x0101


	//----- nvinfo : EIATTR_VRC_CTA_INIT_COUNT
	.align		4
        /*0074*/ 	.byte	0x02, 0x4a
	.zero		1
	.zero		1


	//----- nvinfo : EIATTR_EXIT_INSTR_OFFSETS
	.align		4
        /*0078*/ 	.byte	0x04, 0x1c
        /*007a*/ 	.short	(.L_105 - .L_104)


	//   ....[0]....
.L_104:
        /*007c*/ 	.word	0x00000090


	//   ....[1]....
        /*0080*/ 	.word	0x00000420


	//   ....[2]....
        /*0084*/ 	.word	0x000007f0


	//----- nvinfo : EIATTR_CRS_STACK_SIZE
	.align		4
.L_105:
        /*0088*/ 	.byte	0x04, 0x1e
        /*008a*/ 	.short	(.L_107 - .L_106)
.L_106:
        /*008c*/ 	.word	0x00000000


	//----- nvinfo : EIATTR_CBANK_PARAM_SIZE
	.align		4
.L_107:
        /*0090*/ 	.byte	0x03, 0x19
        /*0092*/ 	.short	0x0030


	//----- nvinfo : EIATTR_PARAM_CBANK
	.align		4
        /*0094*/ 	.byte	0x04, 0x0a
        /*0096*/ 	.short	(.L_109 - .L_108)
	.align		4
.L_108:
        /*0098*/ 	.word	index@(.nv.constant0._Z3sumiPKfS0_S0_S0_Pf)
        /*009c*/ 	.short	0x0380
        /*009e*/ 	.short	0x0030


	//----- nvinfo : EIATTR_SW_WAR
	.align		4
.L_109:
        /*00a0*/ 	.byte	0x04, 0x36
        /*00a2*/ 	.short	(.L_111 - .L_110)
.L_110:
        /*00a4*/ 	.word	0x00000008
.L_111:


//--------------------- .nv.info._Z16slicedInplaceAddiifPKfPKiPf --------------------------
	.section	.nv.info._Z16slicedInplaceAddiifPKfPKiPf,"",@"SHT_CUDA_INFO"
	.sectionflags	@""
	.align	4


	//----- nvinfo : EIATTR_CUDA_API_VERSION
	.align		4
        /*0000*/ 	.byte	0x04, 0x37
        /*0002*/ 	.short	(.L_113 - .L_112)
.L_112:
        /*0004*/ 	.word	0x00000082


	//----- nvinfo : EIATTR_KPARAM_INFO
	.align		4
.L_113:
        /*0008*/ 	.byte	0x04, 0x17
        /*000a*/ 	.short	(.L_115 - .L_114)
.L_114:
        /*000c*/ 	.word	0x00000000
        /*0010*/ 	.short	0x0005
        /*0012*/ 	.short	0x0020
        /*0014*/ 	.byte	0x00, 0xf5, 0x21, 0x00


	//----- nvinfo : EIATTR_KPARAM_INFO
	.align		4
.L_115:
        /*0018*/ 	.byte	0x04, 0x17
        /*001a*/ 	.short	(.L_117 - .L_116)
.L_116:
        /*001c*/ 	.word	0x00000000
        /*0020*/ 	.short	0x0004
        /*0022*/ 	.short	0x0018
        /*0024*/ 	.byte	0x00, 0xf5, 0x21, 0x00


	//----- nvinfo : EIATTR_KPARAM_INFO
	.align		4
.L_117:
        /*0028*/ 	.byte	0x04, 0x17
        /*002a*/ 	.short	(.L_119 - .L_118)
.L_118:
        /*002c*/ 	.word	0x00000000
        /*0030*/ 	.short	0x0003
        /*0032*/ 	.short	0x0010
        /*0034*/ 	.byte	0x00, 0xf5, 0x21, 0x00


	//----- nvinfo : EIATTR_KPARAM_INFO
	.align		4
.L_119:
        /*0038*/ 	.byte	0x04, 0x17
        /*003a*/ 	.short	(.L_121 - .L_120)
.L_120:
        /*003c*/ 	.word	0x00000000
        /*0040*/ 	.short	0x0002
        /*0042*/ 	.short	0x0008
        /*0044*/ 	.byte	0x00, 0xf0, 0x11, 0x00


	//----- nvinfo : EIATTR_KPARAM_INFO
	.align		4
.L_121:
        /*0048*/ 	.byte	0x04, 0x17
        /*004a*/ 	.short	(.L_123 - .L_122)
.L_122:
        /*004c*/ 	.word	0x00000000
        /*0050*/ 	.short	0x0001
        /*0052*/ 	.short	0x0004
        /*0054*/ 	.byte	0x00, 0xf0, 0x11, 0x00


	//----- nvinfo : EIATTR_KPARAM_INFO
	.align		4
.L_123:
        /*0058*/ 	.byte	0x04, 0x17
        /*005a*/ 	.short	(.L_125 - .L_124)
.L_124:
        /*005c*/ 	.word	0x00000000
        /*0060*/ 	.short	0x0000
        /*0062*/ 	.short	0x0000
        /*0064*/ 	.byte	0x00, 0xf0, 0x11, 0x00


	//----- nvinfo : EIATTR_SPARSE_MMA_MASK
	.align		4
.L_125:
        /*0068*/ 	.byte	0x03, 0x50
        /*006a*/ 	.short	0x0000


	//----- nvinfo : EIATTR_MAXREG_COUNT
	.align		4
        /*006c*/ 	.byte	0x03, 0x1b
        /*006e*/ 	.short	0x00ff


	//----- nvinfo : EIATTR_MERCURY_ISA_VERSION
	.align		4
        /*0070*/ 	.byte	0x03, 0x5f
        /*0072*/ 	.short	0x0101


	//----- nvinfo : EIATTR_VRC_CTA_INIT_COUNT
	.align		4
        /*0074*/ 	.byte	0x02, 0x4a
	.zero		1
	.zero		1


	//----- nvinfo : EIATTR_EXIT_INSTR_OFFSETS
	.align		4
        /*0078*/ 	.byte	0x04, 0x1c
        /*007a*/ 	.short	(.L_127 - .L_126)


	//   ....[0]....
.L_126:
        /*007c*/ 	.word	0x000000b0


	//   ....[1]....
        /*0080*/ 	.word	0x000005b0


	//   ....[2]....
        /*0084*/ 	.word	0x00000db0


	//----- nvinfo : EIATTR_CRS_STACK_SIZE
	.align		4
.L_127:
        /*0088*/ 	.byte	0x04, 0x1e
        /*008a*/ 	.short	(.L_129 - .L_128)
.L_128:
        /*008c*/ 	.word	0x00000000


	//----- nvinfo : EIATTR_CBANK_PARAM_SIZE
	.align		4
.L_129:
        /*0090*/ 	.byte	0x03, 0x19
        /*0092*/ 	.short	0x0028


	//----- nvinfo : EIATTR_PARAM_CBANK
	.align		4
        /*0094*/ 	.byte	0x04, 0x0a
        /*0096*/ 	.short	(.L_131 - .L_130)
	.align		4
.L_130:
        /*0098*/ 	.word	index@(.nv.constant0._Z16slicedInplaceAddiifPKfPKiPf)
        /*009c*/ 	.short	0x0380
        /*009e*/ 	.short	0x0028


	//----- nvinfo : EIATTR_SW_WAR
	.align		4
.L_131:
        /*00a0*/ 	.byte	0x04, 0x36
        /*00a2*/ 	.short	(.L_133 - .L_132)
.L_132:
        /*00a4*/ 	.word	0x00000008
.L_133:


//--------------------- .nv.info._Z18addHadamardProductiPKfS0_fPf --------------------------
	.section	.nv.info._Z18addHadamardProductiPKfS0_fPf,"",@"SHT_CUDA_INFO"
	.sectionflags	@""
	.align	4


	//----- nvinfo : EIATTR_CUDA_API_VERSION
	.align		4
        /*0000*/ 	.byte	0x04, 0x37
        /*0002*/ 	.short	(.L_135 - .L_134)
.L_134:
        /*0004*/ 	.word	0x00000082


	//----- nvinfo : EIATTR_KPARAM_INFO
	.align		4
.L_135:
        /*0008*/ 	.byte	0x04, 0x17
        /*000a*/ 	.short	(.L_137 - .L_136)
.L_136:
        /*000c*/ 	.word	0x00000000
        /*0010*/ 	.short	0x0004
        /*0012*/ 	.short	0x0020
        /*0014*/ 	.byte	0x00, 0xf5, 0x21, 0x00


	//----- nvinfo : EIATTR_KPARAM_INFO
	.align		4
.L_137:
        /*0018*/ 	.byte	0x04, 0x17
        /*001a*/ 	.short	(.L_139 - .L_138)
.L_138:
        /*001c*/ 	.word	0x00000000
        /*0020*/ 	.short	0x0003
        /*0022*/ 	.short	0x0018
        /*0024*/ 	.byte	0x00, 0xf0, 0x11, 0x00


	//----- nvinfo : EIATTR_KPARAM_INFO
	.align		4
.L_139:
        /*0028*/ 	.byte	0x04, 0x17
        /*002a*/ 	.short	(.L_141 - .L_140)
.L_140:
        /*002c*/ 	.word	0x00000000
        /*0030*/ 	.short	0x0002
        /*0032*/ 	.short	0x0010
        /*0034*/ 	.byte	0x00, 0xf5, 0x21, 0x00


	//----- nvinfo : EIATTR_KPARAM_INFO
	.align		4
.L_141:
        /*0038*/ 	.byte	0x04, 0x17
        /*003a*/ 	.short	(.L_143 - .L_142)
.L_142:
        /*003c*/ 	.word	0x00000000
        /*0040*/ 	.short	0x0001
        /*0042*/ 	.short	0x0008
        /*0044*/ 	.byte	0x00, 0xf5, 0x21, 0x00


	//----- nvinfo : EIATTR_KPARAM_INFO
	.align		4
.L_143:
        /*0048*/ 	.byte	0x04, 0x17
        /*004a*/ 	.short	(.L_145 - .L_144)
.L_144:
        /*004c*/ 	.word	0x00000000
        /*0050*/ 	.short	0x0000
        /*0052*/ 	.short	0x0000
        /*0054*/ 	.byte	0x00, 0xf0, 0x11, 0x00


	//----- nvinfo : EIATTR_SPARSE_MMA_MASK
	.align		4
.L_145:
        /*0058*/ 	.byte	0x03, 0x50
        /*005a*/ 	.short	0x0000


	//----- nvinfo : EIATTR_MAXREG_COUNT
	.align		4
        /*005c*/ 	.byte	0x03, 0x1b
        /*005e*/ 	.short	0x00ff


	//----- nvinfo : EIATTR_MERCURY_ISA_VERSION
	.align		4
        /*0060*/ 	.byte	0x03, 0x5f
        /*0062*/ 	.short	0x0101


	//----- nvinfo : EIATTR_VRC_CTA_INIT_COUNT
	.align		4
        /*0064*/ 	.byte	0x02, 0x4a
	.zero		1
	.zero		1


	//----- nvinfo : EIATTR_EXIT_INSTR_OFFSETS
	.align		4
        /*0068*/ 	.byte	0x04, 0x1c
        /*006a*/ 	.short	(.L_147 - .L_146)


	//   ....[0]....
.L_146:
        /*006c*/ 	.word	0x00000090


	//   ....[1]....
        /*0070*/ 	.word	0x000003e0


	//   ....[2]....
        /*0074*/ 	.word	0x00000690


	//----- nvinfo : EIATTR_CRS_STACK_SIZE
	.align		4
.L_147:
        /*0078*/ 	.byte	0x04, 0x1e
        /*007a*/ 	.short	(.L_149 - .L_148)
.L_148:
        /*007c*/ 	.word	0x00000000


	//----- nvinfo : EIATTR_CBANK_PARAM_SIZE
	.align		4
.L_149:
        /*0080*/ 	.byte	0x03, 0x19
        /*0082*/ 	.short	0x0028


	//----- nvinfo : EIATTR_PARAM_CBANK
	.align		4
        /*0084*/ 	.byte	0x04, 0x0a
        /*0086*/ 	.short	(.L_151 - .L_150)
	.align		4
.L_150:
        /*0088*/ 	.word	index@(.nv.constant0._Z18addHadamardProductiPKfS0_fPf)
        /*008c*/ 	.short	0x0380
        /*008e*/ 	.short	0x0028


	//----- nvinfo : EIATTR_SW_WAR
	.align		4
.L_151:
        /*0090*/ 	.byte	0x04, 0x36
        /*0092*/ 	.short	(.L_153 - .L_152)
.L_152:
        /*0094*/ 	.word	0x00000008
.L_153:


//--------------------- .nv.info._Z15hadamardProductiPKfS0_S0_Pf --------------------------
	.section	.nv.info._Z15hadamardProductiPKfS0_S0_Pf,"",@"SHT_CUDA_INFO"
	.sectionflags	@""
	.align	4


	//----- nvinfo : EIATTR_CUDA_API_VERSION
	.align		4
        /*0000*/ 	.byte	0x04, 0x37
        /*0002*/ 	.short	(.L_155 - .L_154)
.L_154:
        /*0004*/ 	.word	0x00000082


	//----- nvinfo : EIATTR_KPARAM_INFO
	.align		4
.L_155:
        /*0008*/ 	.byte	0x04, 0x17
        /*000a*/ 	.short	(.L_157 - .L_156)
.L_156:
        /*000c*/ 	.word	0x00000000
        /*0010*/ 	.short	0x0004
        /*0012*/ 	.short	0x0020
        /*0014*/ 	.byte	0x00, 0xf5, 0x21, 0x00


	//----- nvinfo : EIATTR_KPARAM_INFO
	.align		4
.L_157:
        /*0018*/ 	.byte	0x04, 0x17
        /*001a*/ 	.short	(.L_159 - .L_158)
.L_158:
        /*001c*/ 	.word	0x00000000
        /*0020*/ 	.short	0x0003
        /*0022*/ 	.short	0x0018
        /*0024*/ 	.byte	0x00, 0xf5, 0x21, 0x00


	//----- nvinfo : EIATTR_KPARAM_INFO
	.align		4
.L_159:
        /*0028*/ 	.byte	0x04, 0x17
        /*002a*/ 	.short	(.L_161 - .L_160)
.L_160:
        /*002c*/ 	.word	0x00000000
        /*0030*/ 	.short	0x0002
        /*0032*/ 	.short	0x0010
        /*0034*/ 	.byte	0x00, 0xf5, 0x21, 0x00


	//----- nvinfo : EIATTR_KPARAM_INFO
	.align		4
.L_161:
        /*0038*/ 	.byte	0x04, 0x17
        /*003a*/ 	.short	(.L_163 - .L_162)
.L_162:
        /*003c*/ 	.word	0x00000000
        /*0040*/ 	.short	0x0001
        /*0042*/ 	.short	0x0008
        /*0044*/ 	.byte	0x00, 0xf5, 0x21, 0x00


	//----- nvinfo : EIATTR_KPARAM_INFO
	.align		4
.L_163:
        /*0048*/ 	.byte	0x04, 0x17
        /*004a*/ 	.short	(.L_165 - .L_164)
.L_164:
        /*004c*/ 	.word	0x00000000
        /*0050*/ 	.short	0x0000
        /*0052*/ 	.short	0x0000
        /*0054*/ 	.byte	0x00, 0xf0, 0x11, 0x00


	//----- nvinfo : EIATTR_SPARSE_MMA_MASK
	.align		4
.L_165:
        /*0058*/ 	.byte	0x03, 0x50
        /*005a*/ 	.short	0x0000


	//----- nvinfo : EIATTR_MAXREG_COUNT
	.align		4
        /*005c*/ 	.byte	0x03, 0x1b
        /*005e*/ 	.short	0x00ff


	//----- nvinfo : EIATTR_MERCURY_ISA_VERSION
	.align		4
        /*0060*/ 	.byte	0x03, 0x5f
        /*0062*/ 	.short	0x0101


	//----- nvinfo : EIATTR_VRC_CTA_INIT_COUNT
	.align		4
        /*0064*/ 	.byte	0x02, 0x4a
	.zero		1
	.zero		1


	//----- nvinfo : EIATTR_EXIT_INSTR_OFFSETS
	.align		4
        /*0068*/ 	.byte	0x04, 0x1c
        /*006a*/ 	.short	(.L_167 - .L_166)


	//   ....[0]....
.L_166:
        /*006c*/ 	.word	0x00000090


	//   ....[1]....
        /*0070*/ 	.word	0x000003e0


	//   ....[2]....
        /*0074*/ 	.word	0x000006e0


	//----- nvinfo : EIATTR_CRS_STACK_SIZE
	.align		4
.L_167:
        /*0078*/ 	.byte	0x04, 0x1e
        /*007a*/ 	.short	(.L_169 - .L_168)
.L_168:
        /*007c*/ 	.word	0x00000000


	//----- nvinfo : EIATTR_CBANK_PARAM_SIZE
	.align		4
.L_169:
        /*0080*/ 	.byte	0x03, 0x19
        /*0082*/ 	.short	0x0028


	//----- nvinfo : EIATTR_PARAM_CBANK
	.align		4
        /*0084*/ 	.byte	0x04, 0x0a
        /*0086*/ 	.short	(.L_171 - .L_170)
	.align		4
.L_170:
        /*0088*/ 	.word	index@(.nv.constant0._Z15hadamardProductiPKfS0_S0_Pf)
        /*008c*/ 	.short	0x0380
        /*008e*/ 	.short	0x0028


	//----- nvinfo : EIATTR_SW_WAR
	.align		4
.L_171:
        /*0090*/ 	.byte	0x04, 0x36
        /*0092*/ 	.short	(.L_173 - .L_172)
.L_172:
        /*0094*/ 	.word	0x00000008
.L_173:


//--------------------- .nv.info._Z15hadamardProductiPKfS0_Pf --------------------------
	.section	.nv.info._Z15hadamardProductiPKfS0_Pf,"",@"SHT_CUDA_INFO"
	.sectionflags	@""
	.align	4


	//----- nvinfo : EIATTR_CUDA_API_VERSION
	.align		4
        /*0000*/ 	.byte	0x04, 0x37
        /*0002*/ 	.short	(.L_175 - .L_174)
.L_174:
        /*0004*/ 	.word	0x00000082


	//----- nvinfo : EIATTR_KPARAM_INFO
	.align		4
.L_175:
        /*0008*/ 	.byte	0x04, 0x17
        /*000a*/ 	.short	(.L_177 - .L_176)
.L_176:
        /*000c*/ 	.word	0x00000000
        /*0010*/ 	.short	0x0003
        /*0012*/ 	.short	0x0018
        /*0014*/ 	.byte	0x00, 0xf5, 0x21, 0x00


	//----- nvinfo : EIATTR_KPARAM_INFO
	.align		4
.L_177:
        /*0018*/ 	.byte	0x04, 0x17
        /*001a*/ 	.short	(.L_179 - .L_178)
.L_178:
        /*001c*/ 	.word	0x00000000
        /*0020*/ 	.short	0x0002
        /*0022*/ 	.short	0x0010
        /*0024*/ 	.byte	0x00, 0xf5, 0x21, 0x00


	//----- nvinfo : EIATTR_KPARAM_INFO
	.align		4
.L_179:
        /*0028*/ 	.byte	0x04, 0x17
        /*002a*/ 	.short	(.L_181 - .L_180)
.L_180:
        /*002c*/ 	.word	0x00000000
        /*0030*/ 	.short	0x0001
        /*0032*/ 	.short	0x0008
        /*0034*/ 	.byte	0x00, 0xf5, 0x21, 0x00


	//----- nvinfo : EIATTR_KPARAM_INFO
	.align		4
.L_181:
        /*0038*/ 	.byte	0x04, 0x17
        /*003a*/ 	.short	(.L_183 - .L_182)
.L_182:
        /*003c*/ 	.word	0x00000000
        /*0040*/ 	.short	0x0000
        /*0042*/ 	.short	0x0000
        /*0044*/ 	.byte	0x00, 0xf0, 0x11, 0x00


	//----- nvinfo : EIATTR_SPARSE_MMA_MASK
	.align		4
.L_183:
        /*0048*/ 	.byte	0x03, 0x50
        /*004a*/ 	.short	0x0000


	//----- nvinfo : EIATTR_MAXREG_COUNT
	.align		4
        /*004c*/ 	.byte	0x03, 0x1b
        /*004e*/ 	.short	0x00ff


	//----- nvinfo : EIATTR_MERCURY_ISA_VERSION
	.align		4
        /*0050*/ 	.byte	0x03, 0x5f
        /*0052*/ 	.short	0x0101


	//----- nvinfo : EIATTR_VRC_CTA_INIT_COUNT
	.align		4
        /*0054*/ 	.byte	0x02, 0x4a
	.zero		1
	.zero		1


	//----- nvinfo : EIATTR_EXIT_INSTR_OFFSETS
	.align		4
        /*0058*/ 	.byte	0x04, 0x1c
        /*005a*/ 	.short	(.L_185 - .L_184)


	//   ....[0]....
.L_184:
        /*005c*/ 	.word	0x00000090


	//   ....[1]....
        /*0060*/ 	.word	0x000003a0


	//   ....[2]....
        /*0064*/ 	.word	0x000005d0


	//----- nvinfo : EIATTR_CRS_STACK_SIZE
	.align		4
.L_185:
        /*0068*/ 	.byte	0x04, 0x1e
        /*006a*/ 	.short	(.L_187 - .L_186)
.L_186:
        /*006c*/ 	.word	0x00000000


	//----- nvinfo : EIATTR_CBANK_PARAM_SIZE
	.align		4
.L_187:
        /*0070*/ 	.byte	0x03, 0x19
        /*0072*/ 	.short	0x0020


	//----- nvinfo : EIATTR_PARAM_CBANK
	.align		4
        /*0074*/ 	.byte	0x04, 0x0a
        /*0076*/ 	.short	(.L_189 - .L_188)
	.align		4
.L_188:
        /*0078*/ 	.word	index@(.nv.constant0._Z15hadamardProductiPKfS0_Pf)
        /*007c*/ 	.short	0x0380
        /*007e*/ 	.short	0x0020


	//----- nvinfo : EIATTR_SW_WAR
	.align		4
.L_189:
        /*0080*/ 	.byte	0x04, 0x36
        /*0082*/ 	.short	(.L_191 - .L_190)
.L_190:
        /*0084*/ 	.word	0x00000008
.L_191:


//--------------------- .nv.info._Z8sumHprodiPKfS0_S0_S0_S0_S0_S0_S0_S0_S0_S0_Pf --------------------------
	.section	.nv.info._Z8sumHprodiPKfS0_S0_S0_S0_S0_S0_S0_S0_S0_S0_Pf,"",@"SHT_CUDA_INFO"
	.sectionflags	@""
	.align	4


	//----- nvinfo : EIATTR_CUDA_API_VERSION
	.align		4
        /*0000*/ 	.byte	0x04, 0x37
        /*0002*/ 	.short	(.L_193 - .L_192)
.L_192:
        /*0004*/ 	.word	0x00000082


	//----- nvinfo : EIATTR_KPARAM_INFO
	.align		4
.L_193:
        /*0008*/ 	.byte	0x04, 0x17
        /*000a*/ 	.short	(.L_195 - .L_194)
.L_194:
        /*000c*/ 	.word	0x00000000
        /*0010*/ 	.short	0x000c
        /*0012*/ 	.short	0x0060
        /*0014*/ 	.byte	0x00, 0xf5, 0x21, 0x00


	//----- nvinfo : EIATTR_KPARAM_INFO
	.align		4
.L_195:
        /*0018*/ 	.byte	0x04, 0x17
        /*001a*/ 	.short	(.L_197 - .L_196)
.L_196:
        /*001c*/ 	.word	0x00000000
        /*0020*/ 	.short	0x000b
        /*0022*/ 	.short	0x0058
        /*0024*/ 	.byte	0x00, 0xf5, 0x21, 0x00


	//----- nvinfo : EIATTR_KPARAM_INFO
	.align		4
.L_197:
        /*0028*/ 	.byte	0x04, 0x17
        /*002a*/ 	.short	(.L_199 - .L_198)
.L_198:
        /*002c*/ 	.word	0x00000000
        /*0030*/ 	.short	0x000a
        /*0032*/ 	.short	0x0050
        /*0034*/ 	.byte	0x00, 0xf5, 0x21, 0x00


	//----- nvinfo : EIATTR_KPARAM_INFO
	.align		4
.L_199:
        /*0038*/ 	.byte	0x04, 0x17
        /*003a*/ 	.short	(.L_201 - .L_200)
.L_200:
        /*003c*/ 	.word	0x00000000
        /*0040*/ 	.short	0x0009
        /*0042*/ 	.short	0x0048
        /*0044*/ 	.byte	0x00, 0xf5, 0x21, 0x00


	//----- nvinfo : EIATTR_KPARAM_INFO
	.align		4
.L_201:
        /*0048*/ 	.byte	0x04, 0x17
        /*004a*/ 	.short	(.L_203 - .L_202)
.L_202:
        /*004c*/ 	.word	0x00000000
        /*0050*/ 	.short	0x0008
        /*0052*/ 	.short	0x0040
        /*0054*/ 	.byte	0x00, 0xf5, 0x21, 0x00


	//----- nvinfo : EIATTR_KPARAM_INFO
	.align		4
.L_203:
        /*0058*/ 	.byte	0x04, 0x17
        /*005a*/ 	.short	(.L_205 - .L_204)
.L_204:
        /*005c*/ 	.word	0x00000000
        /*0060*/ 	.short	0x0007
        /*0062*/ 	.short	0x0038
        /*0064*/ 	.byte	0x00, 0xf5, 0x21, 0x00


	//----- nvinfo : EIATTR_KPARAM_INFO
	.align		4
.L_205:
        /*0068*/ 	.byte	0x04, 0x17
        /*006a*/ 	.short	(.L_207 - .L_206)
.L_206:
        /*006c*/ 	.word	0x00000000
        /*0070*/ 	.short	0x0006
        /*0072*/ 	.short	0x0030
        /*0074*/ 	.byte	0x00, 0xf5, 0x21, 0x00


	//----- nvinfo : EIATTR_KPARAM_INFO
	.align		4
.L_207:
        /*0078*/ 	.byte	0x04, 0x17
        /*007a*/ 	.short	(.L_209 - .L_208)
.L_208:
        /*007c*/ 	.word	0x00000000
        /*0080*/ 	.short	0x0005
        /*0082*/ 	.short	0x0028
        /*0084*/ 	.byte	0x00, 0xf5, 0x21, 0x00


	//----- nvinfo : EIATTR_KPARAM_INFO
	.align		4
.L_209:
        /*0088*/ 	.byte	0x04, 0x17
        /*008a*/ 	.short	(.L_211 - .L_210)
.L_210:
        /*008c*/ 	.word	0x00000000
        /*0090*/ 	.short	0x0004
        /*0092*/ 	.short	0x0020
        /*0094*/ 	.byte	0x00, 0xf5, 0x21, 0x00


	//----- nvinfo : EIATTR_KPARAM_INFO
	.align		4
.L_211:
        /*0098*/ 	.byte	0x04, 0x17
        /*009a*/ 	.short	(.L_213 - .L_212)
.L_212:
        /*009c*/ 	.word	0x00000000
        /*00a0*/ 	.short	0x0003
        /*00a2*/ 	.short	0x0018
        /*00a4*/ 	.byte	0x00, 0xf5, 0x21, 0x00


	//----- nvinfo : EIATTR_KPARAM_INFO
	.align		4
.L_213:
        /*00a8*/ 	.byte	0x04, 0x17
        /*00aa*/ 	.short	(.L_215 - .L_214)
.L_214:
        /*00ac*/ 	.word	0x00000000
        /*00b0*/ 	.short	0x0002
        /*00b2*/ 	.short	0x0010
        /*00b4*/ 	.byte	0x00, 0xf5, 0x21, 0x00


	//----- nvinfo : EIATTR_KPARAM_INFO
	.align		4
.L_215:
        /*00b8*/ 	.byte	0x04, 0x17
        /*00ba*/ 	.short	(.L_217 - .L_216)
.L_216:
        /*00bc*/ 	.word	0x00000000
        /*00c0*/ 	.short	0x0001
        /*00c2*/ 	.short	0x0008
        /*00c4*/ 	.byte	0x00, 0xf5, 0x21, 0x00


	//----- nvinfo : EIATTR_KPARAM_INFO
	.align		4
.L_217:
        /*00c8*/ 	.byte	0x04, 0x17
        /*00ca*/ 	.short	(.L_219 - .L_218)
.L_218:
        /*00cc*/ 	.word	0x00000000
        /*00d0*/ 	.short	0x0000
        /*00d2*/ 	.short	0x0000
        /*00d4*/ 	.byte	0x00, 0xf0, 0x11, 0x00


	//----- nvinfo : EIATTR_SPARSE_MMA_MASK
	.align		4
.L_219:
        /*00d8*/ 	.byte	0x03, 0x50
        /*00da*/ 	.short	0x0000


	//----- nvinfo : EIATTR_MAXREG_COUNT
	.align		4
        /*00dc*/ 	.byte	0x03, 0x1b
        /*00de*/ 	.short	0x00ff


	//----- nvinfo : EIATTR_MERCURY_ISA_VERSION
	.align		4
        /*00e0*/ 	.byte	0x03, 0x5f
        /*00e2*/ 	.short	0x0101


	//----- nvinfo : EIATTR_VRC_CTA_INIT_COUNT
	.align		4
        /*00e4*/ 	.byte	0x02, 0x4a
	.zero		1
	.zero		1


	//----- nvinfo : EIATTR_EXIT_INSTR_OFFSETS
	.align		4
        /*00e8*/ 	.byte	0x04, 0x1c
        /*00ea*/ 	.short	(.L_221 - .L_220)


	//   ....[0]....
.L_220:
        /*00ec*/ 	.word	0x00000070


	//   ....[1]....
        /*00f0*/ 	.word	0x00000380


	//----- nvinfo : EIATTR_CRS_STACK_SIZE
	.align		4
.L_221:
        /*00f4*/ 	.byte	0x04, 0x1e
        /*00f6*/ 	.short	(.L_223 - .L_222)
.L_222:
        /*00f8*/ 	.word	0x00000000


	//----- nvinfo : EIATTR_CBANK_PARAM_SIZE
	.align		4
.L_223:
        /*00fc*/ 	.byte	0x03, 0x19
        /*00fe*/ 	.short	0x0068


	//----- nvinfo : EIATTR_PARAM_CBANK
	.align		4
        /*0100*/ 	.byte	0x04, 0x0a
        /*0102*/ 	.short	(.L_225 - .L_224)
	.align		4
.L_224:
        /*0104*/ 	.word	index@(.nv.constant0._Z8sumHprodiPKfS0_S0_S0_S0_S0_S0_S0_S0_S0_S0_Pf)
        /*0108*/ 	.short	0x0380
        /*010a*/ 	.short	0x0068


	//----- nvinfo : EIATTR_SW_WAR
	.align		4
.L_225:
        /*010c*/ 	.byte	0x04, 0x36
        /*010e*/ 	.short	(.L_227 - .L_226)
.L_226:
        /*0110*/ 	.word	0x00000008
.L_227:


//--------------------- .nv.info._Z8sumHprodiPKfS0_S0_S0_S0_Pf --------------------------
	.section	.nv.info._Z8sumHprodiPKfS0_S0_S0_S0_Pf,"",@"SHT_CUDA_INFO"
	.sectionflags	@""
	.align	4


	//----- nvinfo : EIATTR_CUDA_API_VERSION
	.align		4
        /*0000*/ 	.byte	0x04, 0x37
        /*0002*/ 	.short	(.L_229 - .L_228)
.L_228:
        /*0004*/ 	.word	0x00000082


	//----- nvinfo : EIATTR_KPARAM_INFO
	.align		4
.L_229:
        /*0008*/ 	.byte	0x04, 0x17
        /*000a*/ 	.short	(.L_231 - .L_230)
.L_230:
        /*000c*/ 	.word	0x00000000
        /*0010*/ 	.short	0x0006
        /*0012*/ 	.short	0x0030
        /*0014*/ 	.byte	0x00, 0xf5, 0x21, 0x00


	//----- nvinfo : EIATTR_KPARAM_INFO
	.align		4
.L_231:
        /*0018*/ 	.byte	0x04, 0x17
        /*001a*/ 	.short	(.L_233 - .L_232)
.L_232:
        /*001c*/ 	.word	0x00000000
        /*0020*/ 	.short	0x0005
        /*0022*/ 	.short	0x0028
        /*0024*/ 	.byte	0x00, 0xf5, 0x21, 0x00


	//----- nvinfo : EIATTR_KPARAM_INFO
	.align		4
.L_233:
        /*0028*/ 	.byte	0x04, 0x17
        /*002a*/ 	.short	(.L_235 - .L_234)
.L_234:
        /*002c*/ 	.word	0x00000000
        /*0030*/ 	.short	0x0004
        /*0032*/ 	.short	0x0020
        /*0034*/ 	.byte	0x00, 0xf5, 0x21, 0x00


	//----- nvinfo : EIATTR_KPARAM_INFO
	.align		4
.L_235:
        /*0038*/ 	.byte	0x04, 0x17
        /*003a*/ 	.short	(.L_237 - .L_236)
.L_236:
        /*003c*/ 	.word	0x00000000
        /*0040*/ 	.short	0x0003
        /*0042*/ 	.short	0x0018
        /*0044*/ 	.byte	0x00, 0xf5, 0x21, 0x00


	//----- nvinfo : EIATTR_KPARAM_INFO
	.align		4
.L_237:
        /*0048*/ 	.byte	0x04, 0x17
        /*004a*/ 	.short	(.L_239 - .L_238)
.L_238:
        /*004c*/ 	.word	0x00000000
        /*0050*/ 	.short	0x0002
        /*0052*/ 	.short	0x0010
        /*0054*/ 	.byte	0x00, 0xf5, 0x21, 0x00


	//----- nvinfo : EIATTR_KPARAM_INFO
	.align		4
.L_239:
        /*0058*/ 	.byte	0x04, 0x17
        /*005a*/ 	.short	(.L_241 - .L_240)
.L_240:
        /*005c*/ 	.word	0x00000000
        /*0060*/ 	.short	0x0001
        /*0062*/ 	.short	0x0008
        /*0064*/ 	.byte	0x00, 0xf5, 0x21, 0x00


	//----- nvinfo : EIATTR_KPARAM_INFO
	.align		4
.L_241:
        /*0068*/ 	.byte	0x04, 0x17
        /*006a*/ 	.short	(.L_243 - .L_242)
.L_242:
        /*006c*/ 	.word	0x00000000
        /*0070*/ 	.short	0x0000
        /*0072*/ 	.short	0x0000
        /*0074*/ 	.byte	0x00, 0xf0, 0x11, 0x00


	//----- nvinfo : EIATTR_SPARSE_MMA_MASK
	.align		4
.L_243:
        /*0078*/ 	.byte	0x03, 0x50
        /*007a*/ 	.short	0x0000


	//----- nvinfo : EIATTR_MAXREG_COUNT
	.align		4
        /*007c*/ 	.byte	0x03, 0x1b
        /*007e*/ 	.short	0x00ff


	//----- nvinfo : EIATTR_MERCURY_ISA_VERSION
	.align		4
        /*0080*/ 	.byte	0x03, 0x5f
        /*0082*/ 	.short	0x0101


	//----- nvinfo : EIATTR_VRC_CTA_INIT_COUNT
	.align		4
        /*0084*/ 	.byte	0x02, 0x4a
	.zero		1
	.zero		1


	//----- nvinfo : EIATTR_EXIT_INSTR_OFFSETS
	.align		4
        /*0088*/ 	.byte	0x04, 0x1c
        /*008a*/ 	.short	(.L_245 - .L_244)


	//   ....[0]....
.L_244:
        /*008c*/ 	.word	0x00000090


	//   ....[1]....
        /*0090*/ 	.word	0x00000450


	//   ....[2]....
        /*0094*/ 	.word	0x000008b0


	//----- nvinfo : EIATTR_CRS_STACK_SIZE
	.align		4
.L_245:
        /*0098*/ 	.byte	0x04, 0x1e
        /*009a*/ 	.short	(.L_247 - .L_246)
.L_246:
        /*009c*/ 	.word	0x00000000


	//----- nvinfo : EIATTR_CBANK_PARAM_SIZE
	.align		4
.L_247:
        /*00a0*/ 	.byte	0x03, 0x19
        /*00a2*/ 	.short	0x0038


	//----- nvinfo : EIATTR_PARAM_CBANK
	.align		4
        /*00a4*/ 	.byte	0x04, 0x0a
        /*00a6*/ 	.short	(.L_249 - .L_248)
	.align		4
.L_248:
        /*00a8*/ 	.word	index@(.nv.constant0._Z8sumHprodiPKfS0_S0_S0_S0_Pf)
        /*00ac*/ 	.short	0x0380
        /*00ae*/ 	.short	0x0038


	//----- nvinfo : EIATTR_SW_WAR
	.align		4
.L_249:
        /*00b0*/ 	.byte	0x04, 0x36
        /*00b2*/ 	.short	(.L_251 - .L_250)
.L_250:
        /*00b4*/ 	.word	0x00000008
.L_251:


//--------------------- .nv.info._Z8sumHprodiPKfS0_S0_S0_Pf --------------------------
	.section	.nv.info._Z8sumHprodiPKfS0_S0_S0_Pf,"",@"SHT_CUDA_INFO"
	.sectionflags	@""
	.align	4


	//----- nvinfo : EIATTR_CUDA_API_VERSION
	.align		4
        /*0000*/ 	.byte	0x04, 0x37
        /*0002*/ 	.short	(.L_253 - .L_252)
.L_252:
        /*0004*/ 	.word	0x00000082


	//----- nvinfo : EIATTR_KPARAM_INFO
	.align		4
.L_253:
        /*0008*/ 	.byte	0x04, 0x17
        /*000a*/ 	.short	(.L_255 - .L_254)
.L_254:
        /*000c*/ 	.word	0x00000000
        /*0010*/ 	.short	0x0005
        /*0012*/ 	.short	0x0028
        /*0014*/ 	.byte	0x00, 0xf5, 0x21, 0x00


	//----- nvinfo : EIATTR_KPARAM_INFO
	.align		4
.L_255:
        /*0018*/ 	.byte	0x04, 0x17
        /*001a*/ 	.short	(.L_257 - .L_256)
.L_256:
        /*001c*/ 	.word	0x00000000
        /*0020*/ 	.short	0x0004
        /*0022*/ 	.short	0x0020
        /*0024*/ 	.byte	0x00, 0xf5, 0x21, 0x00


	//----- nvinfo : EIATTR_KPARAM_INFO
	.align		4
.L_257:
        /*0028*/ 	.byte	0x04, 0x17
        /*002a*/ 	.short	(.L_259 - .L_258)
.L_258:
        /*002c*/ 	.word	0x00000000
        /*0030*/ 	.short	0x0003
        /*0032*/ 	.short	0x0018
        /*0034*/ 	.byte	0x00, 0xf5, 0x21, 0x00


	//----- nvinfo : EIATTR_KPARAM_INFO
	.align		4
.L_259:
        /*0038*/ 	.byte	0x04, 0x17
        /*003a*/ 	.short	(.L_261 - .L_260)
.L_260:
        /*003c*/ 	.word	0x00000000
        /*0040*/ 	.short	0x0002
        /*0042*/ 	.short	0x0010
        /*0044*/ 	.byte	0x00, 0xf5, 0x21, 0x00


	//----- nvinfo : EIATTR_KPARAM_INFO
	.align		4
.L_261:
        /*0048*/ 	.byte	0x04, 0x17
        /*004a*/ 	.short	(.L_263 - .L_262)
.L_262:
        /*004c*/ 	.word	0x00000000
        /*0050*/ 	.short	0x0001
        /*0052*/ 	.short	0x0008
        /*0054*/ 	.byte	0x00, 0xf5, 0x21, 0x00


	//----- nvinfo : EIATTR_KPARAM_INFO
	.align		4
.L_263:
        /*0058*/ 	.byte	0x04, 0x17
        /*005a*/ 	.short	(.L_265 - .L_264)
.L_264:
        /*005c*/ 	.word	0x00000000
        /*0060*/ 	.short	0x0000
        /*0062*/ 	.short	0x0000
        /*0064*/ 	.byte	0x00, 0xf0, 0x11, 0x00


	//----- nvinfo : EIATTR_SPARSE_MMA_MASK
	.align		4
.L_265:
        /*0068*/ 	.byte	0x03, 0x50
        /*006a*/ 	.short	0x0000


	//----- nvinfo : EIATTR_MAXREG_COUNT
	.align		4
        /*006c*/ 	.byte	0x03, 0x1b
        /*006e*/ 	.short	0x00ff


	//----- nvinfo : EIATTR_MERCURY_ISA_VERSION
	.align		4
        /*0070*/ 	.byte	0x03, 0x5f
        /*0072*/ 	.short	0x0101


	//----- nvinfo : EIATTR_VRC_CTA_INIT_COUNT
	.align		4
        /*0074*/ 	.byte	0x02, 0x4a
	.zero		1
	.zero		1


	//----- nvinfo : EIATTR_EXIT_INSTR_OFFSETS
	.align		4
        /*0078*/ 	.byte	0x04, 0x1c
        /*007a*/ 	.short	(.L_267 - .L_266)


	//   ....[0]....
.L_266:
        /*007c*/ 	.word	0x00000090


	//   ....[1]....
        /*0080*/ 	.word	0x00000410


	//   ....[2]....
        /*0084*/ 	.word	0x000007a0


	//----- nvinfo : EIATTR_CRS_STACK_SIZE
	.align		4
.L_267:
        /*0088*/ 	.byte	0x04, 0x1e
        /*008a*/ 	.short	(.L_269 - .L_268)
.L_268:
        /*008c*/ 	.word	0x00000000


	//----- nvinfo : EIATTR_CBANK_PARAM_SIZE
	.align		4
.L_269:
        /*0090*/ 	.byte	0x03, 0x19
        /*0092*/ 	.short	0x0030


	//----- nvinfo : EIATTR_PARAM_CBANK
	.align		4
        /*0094*/ 	.byte	0x04, 0x0a
        /*0096*/ 	.short	(.L_271 - .L_270)
	.align		4
.L_270:
        /*0098*/ 	.word	index@(.nv.constant0._Z8sumHprodiPKfS0_S0_S0_Pf)
        /*009c*/ 	.short	0x0380
        /*009e*/ 	.short	0x0030


	//----- nvinfo : EIATTR_SW_WAR
	.align		4
.L_271:
        /*00a0*/ 	.byte	0x04, 0x36
        /*00a2*/ 	.short	(.L_273 - .L_272)
.L_272:
        /*00a4*/ 	.word	0x00000008
.L_273:


//--------------------- .nv.info._Z8hprodSumiiPKfS0_Pf --------------------------
	.section	.nv.info._Z8hprodSumiiPKfS0_Pf,"",@"SHT_CUDA_INFO"
	.sectionflags	@""
	.align	4


	//----- nvinfo : EIATTR_CUDA_API_VERSION
	.align		4
        /*0000*/ 	.byte	0x04, 0x37
        /*0002*/ 	.short	(.L_275 - .L_274)
.L_274:
        /*0004*/ 	.word	0x00000082


	//----- nvinfo : EIATTR_KPARAM_INFO
	.align		4
.L_275:
        /*0008*/ 	.byte	0x04, 0x17
        /*000a*/ 	.short	(.L_277 - .L_276)
.L_276:
        /*000c*/ 	.word	0x00000000
        /*0010*/ 	.short	0x0004
        /*0012*/ 	.short	0x0018
        /*0014*/ 	.byte	0x00, 0xf5, 0x21, 0x00


	//----- nvinfo : EIATTR_KPARAM_INFO
	.align		4
.L_277:
        /*0018*/ 	.byte	0x04, 0x17
        /*001a*/ 	.short	(.L_279 - .L_278)
.L_278:
        /*001c*/ 	.word	0x00000000
        /*0020*/ 	.short	0x0003
        /*0022*/ 	.short	0x0010
        /*0024*/ 	.byte	0x00, 0xf5, 0x21, 0x00


	//----- nvinfo : EIATTR_KPARAM_INFO
	.align		4
.L_279:
        /*0028*/ 	.byte	0x04, 0x17
        /*002a*/ 	.short	(.L_281 - .L_280)
.L_280:
        /*002c*/ 	.word	0x00000000
        /*0030*/ 	.short	0x0002
        /*0032*/ 	.short	0x0008
        /*0034*/ 	.byte	0x00, 0xf5, 0x21, 0x00


	//----- nvinfo : EIATTR_KPARAM_INFO
	.align		4
.L_281:
        /*0038*/ 	.byte	0x04, 0x17
        /*003a*/ 	.short	(.L_283 - .L_282)
.L_282:
        /*003c*/ 	.word	0x00000000
        /*0040*/ 	.short	0x0001
        /*0042*/ 	.short	0x0004
        /*0044*/ 	.byte	0x00, 0xf0, 0x11, 0x00


	//----- nvinfo : EIATTR_KPARAM_INFO
	.align		4
.L_283:
        /*0048*/ 	.byte	0x04, 0x17
        /*004a*/ 	.short	(.L_285 - .L_284)
.L_284:
        /*004c*/ 	.word	0x00000000
        /*0050*/ 	.short	0x0000
        /*0052*/ 	.short	0x0000
        /*0054*/ 	.byte	0x00, 0xf0, 0x11, 0x00


	//----- nvinfo : EIATTR_SPARSE_MMA_MASK
	.align		4
.L_285:
        /*0058*/ 	.byte	0x03, 0x50
        /*005a*/ 	.short	0x0000


	//----- nvinfo : EIATTR_MAXREG_COUNT
	.align		4
        /*005c*/ 	.byte	0x03, 0x1b
        /*005e*/ 	.short	0x00ff


	//----- nvinfo : EIATTR_MERCURY_ISA_VERSION
	.align		4
        /*0060*/ 	.byte	0x03, 0x5f
        /*0062*/ 	.short	0x0101


	//----- nvinfo : EIATTR_VRC_CTA_INIT_COUNT
	.align		4
        /*0064*/ 	.byte	0x02, 0x4a
	.zero		1
	.zero		1


	//----- nvinfo : EIATTR_EXIT_INSTR_OFFSETS
	.align		4
        /*0068*/ 	.byte	0x04, 0x1c
        /*006a*/ 	.short	(.L_287 - .L_286)


	//   ....[0]....
.L_286:
        /*006c*/ 	.word	0x00000090


	//   ....[1]....
        /*0070*/ 	.word	0x00000530


	//   ....[2]....
        /*0074*/ 	.word	0x00000be0


	//----- nvinfo : EIATTR_CRS_STACK_SIZE
	.align		4
.L_287:
        /*0078*/ 	.byte	0x04, 0x1e
        /*007a*/ 	.short	(.L_289 - .L_288)
.L_288:
        /*007c*/ 	.word	0x00000000


	//----- nvinfo : EIATTR_CBANK_PARAM_SIZE
	.align		4
.L_289:
        /*0080*/ 	.byte	0x03, 0x19
        /*0082*/ 	.short	0x0020


	//----- nvinfo : EIATTR_PARAM_CBANK
	.align		4
        /*0084*/ 	.byte	0x04, 0x0a
        /*0086*/ 	.short	(.L_291 - .L_290)
	.align		4
.L_290:
        /*0088*/ 	.word	index@(.nv.constant0._Z8hprodSumiiPKfS0_Pf)
        /*008c*/ 	.short	0x0380
        /*008e*/ 	.short	0x0020


	//----- nvinfo : EIATTR_SW_WAR
	.align		4
.L_291:
        /*0090*/ 	.byte	0x04, 0x36
        /*0092*/ 	.short	(.L_293 - .L_292)
.L_292:
        /*0094*/ 	.word	0x00000008
.L_293:


//--------------------- .nv.info._Z4fillifPf      --------------------------
	.section	.nv.info._Z4fillifPf,"",@"SHT_CUDA_INFO"
	.sectionflags	@""
	.align	4


	//----- nvinfo : EIATTR_CUDA_API_VERSION
	.align		4
        /*0000*/ 	.byte	0x04, 0x37
        /*0002*/ 	.short	(.L_295 - .L_294)
.L_294:
        /*0004*/ 	.word	0x00000082


	//----- nvinfo : EIATTR_KPARAM_INFO
	.align		4
.L_295:
        /*0008*/ 	.byte	0x04, 0x17
        /*000a*/ 	.short	(.L_297 - .L_296)
.L_296:
        /*000c*/ 	.word	0x00000000
        /*0010*/ 	.short	0x0002
        /*0012*/ 	.short	0x0008
        /*0014*/ 	.byte	0x00, 0xf5, 0x21, 0x00


	//----- nvinfo : EIATTR_KPARAM_INFO
	.align		4
.L_297:
        /*0018*/ 	.byte	0x04, 0x17
        /*001a*/ 	.short	(.L_299 - .L_298)
.L_298:
        /*001c*/ 	.word	0x00000000
        /*0020*/ 	.short	0x0001
        /*0022*/ 	.short	0x0004
        /*0024*/ 	.byte	0x00, 0xf0, 0x11, 0x00


	//----- nvinfo : EIATTR_KPARAM_INFO
	.align		4
.L_299:
        /*0028*/ 	.byte	0x04, 0x17
        /*002a*/ 	.short	(.L_301 - .L_300)
.L_300:
        /*002c*/ 	.word	0x00000000
        /*0030*/ 	.short	0x0000
        /*0032*/ 	.short	0x0000
        /*0034*/ 	.byte	0x00, 0xf0, 0x11, 0x00


	//----- nvinfo : EIATTR_SPARSE_MMA_MASK
	.align		4
.L_301:
        /*0038*/ 	.byte	0x03, 0x50
        /*003a*/ 	.short	0x0000


	//----- nvinfo : EIATTR_MAXREG_COUNT
	.align		4
        /*003c*/ 	.byte	0x03, 0x1b
        /*003e*/ 	.short	0x00ff


	//----- nvinfo : EIATTR_MERCURY_ISA_VERSION
	.align		4
        /*0040*/ 	.byte	0x03, 0x5f
        /*0042*/ 	.short	0x0101


	//----- nvinfo : EIATTR_VRC_CTA_INIT_COUNT
	.align		4
        /*0044*/ 	.byte	0x02, 0x4a
	.zero		1
	.zero		1


	//----- nvinfo : EIATTR_EXIT_INSTR_OFFSETS
	.align		4
        /*0048*/ 	.byte	0x04, 0x1c
        /*004a*/ 	.short	(.L_303 - .L_302)


	//   ....[0]....
.L_302:
        /*004c*/ 	.word	0x00000090


	//   ....[1]....
        /*0050*/ 	.word	0x00000340


	//   ....[2]....
        /*0054*/ 	.word	0x00000420


	//----- nvinfo : EIATTR_CRS_STACK_SIZE
	.align		4
.L_303:
        /*0058*/ 	.byte	0x04, 0x1e
        /*005a*/ 	.short	(.L_305 - .L_304)
.L_304:
        /*005c*/ 	.word	0x00000000


	//----- nvinfo : EIATTR_CBANK_PARAM_SIZE
	.align		4
.L_305:
        /*0060*/ 	.byte	0x03, 0x19
        /*0062*/ 	.short	0x0010


	//----- nvinfo : EIATTR_PARAM_CBANK
	.align		4
        /*0064*/ 	.byte	0x04, 0x0a
        /*0066*/ 	.short	(.L_307 - .L_306)
	.align		4
.L_306:
        /*0068*/ 	.word	index@(.nv.constant0._Z4fillifPf)
        /*006c*/ 	.short	0x0380
        /*006e*/ 	.short	0x0010


	//----- nvinfo : EIATTR_SW_WAR
	.align		4
.L_307:
        /*0070*/ 	.byte	0x04, 0x36
        /*0072*/ 	.short	(.L_309 - .L_308)
.L_308:
        /*0074*/ 	.word	0x00000008
.L_309:


//--------------------- .nv.info._Z12sliceColumnsiiPKiPKfPf --------------------------
	.section	.nv.info._Z12sliceColumnsiiPKiPKfPf,"",@"SHT_CUDA_INFO"
	.sectionflags	@""
	.align	4


	//----- nvinfo : EIATTR_CUDA_API_VERSION
	.align		4
        /*0000*/ 	.byte	0x04, 0x37
        /*0002*/ 	.short	(.L_311 - .L_310)
.L_310:
        /*0004*/ 	.word	0x00000082


	//----- nvinfo : EIATTR_KPARAM_INFO
	.align		4
.L_311:
        /*0008*/ 	.byte	0x04, 0x17
        /*000a*/ 	.short	(.L_313 - .L_312)
.L_312:
        /*000c*/ 	.word	0x00000000
        /*0010*/ 	.short	0x0004
        /*0012*/ 	.short	0x0018
        /*0014*/ 	.byte	0x00, 0xf5, 0x21, 0x00


	//----- nvinfo : EIATTR_KPARAM_INFO
	.align		4
.L_313:
        /*0018*/ 	.byte	0x04, 0x17
        /*001a*/ 	.short	(.L_315 - .L_314)
.L_314:
        /*001c*/ 	.word	0x00000000
        /*0020*/ 	.short	0x0003
        /*0022*/ 	.short	0x0010
        /*0024*/ 	.byte	0x00, 0xf5, 0x21, 0x00


	//----- nvinfo : EIATTR_KPARAM_INFO
	.align		4
.L_315:
        /*0028*/ 	.byte	0x04, 0x17
        /*002a*/ 	.short	(.L_317 - .L_316)
.L_316:
        /*002c*/ 	.word	0x00000000
        /*0030*/ 	.short	0x0002
        /*0032*/ 	.short	0x0008
        /*0034*/ 	.byte	0x00, 0xf5, 0x21, 0x00


	//----- nvinfo : EIATTR_KPARAM_INFO
	.align		4
.L_317:
        /*0038*/ 	.byte	0x04, 0x17
        /*003a*/ 	.short	(.L_319 - .L_318)
.L_318:
        /*003c*/ 	.word	0x00000000
        /*0040*/ 	.short	0x0001
        /*0042*/ 	.short	0x0004
        /*0044*/ 	.byte	0x00, 0xf0, 0x11, 0x00


	//----- nvinfo : EIATTR_KPARAM_INFO
	.align		4
.L_319:
        /*0048*/ 	.byte	0x04, 0x17
        /*004a*/ 	.short	(.L_321 - .L_320)
.L_320:
        /*004c*/ 	.word	0x00000000
        /*0050*/ 	.short	0x0000
        /*0052*/ 	.short	0x0000
        /*0054*/ 	.byte	0x00, 0xf0, 0x11, 0x00


	//----- nvinfo : EIATTR_SPARSE_MMA_MASK
	.align		4
.L_321:
        /*0058*/ 	.byte	0x03, 0x50
        /*005a*/ 	.short	0x0000


	//----- nvinfo : EIATTR_MAXREG_COUNT
	.align		4
        /*005c*/ 	.byte	0x03, 0x1b
        /*005e*/ 	.short	0x00ff


	//----- nvinfo : EIATTR_MERCURY_ISA_VERSION
	.align		4
        /*0060*/ 	.byte	0x03, 0x5f
        /*0062*/ 	.short	0x0101


	//----- nvinfo : EIATTR_VRC_CTA_INIT_COUNT
	.align		4
        /*0064*/ 	.byte	0x02, 0x4a
	.zero		1
	.zero		1


	//----- nvinfo : EIATTR_EXIT_INSTR_OFFSETS
	.align		4
        /*0068*/ 	.byte	0x04, 0x1c
        /*006a*/ 	.short	(.L_323 - .L_322)


	//   ....[0]....
.L_322:
        /*006c*/ 	.word	0x000000b0


	//   ....[1]....
        /*0070*/ 	.word	0x00000590


	//   ....[2]....
        /*0074*/ 	.word	0x00000d20


	//----- nvinfo : EIATTR_CRS_STACK_SIZE
	.align		4
.L_323:
        /*0078*/ 	.byte	0x04, 0x1e
        /*007a*/ 	.short	(.L_325 - .L_324)
.L_324:
        /*007c*/ 	.word	0x00000000


	//----- nvinfo : EIATTR_CBANK_PARAM_SIZE
	.align		4
.L_325:
        /*0080*/ 	.byte	0x03, 0x19
        /*0082*/ 	.short	0x0020


	//----- nvinfo : EIATTR_PARAM_CBANK
	.align		4
        /*0084*/ 	.byte	0x04, 0x0a
        /*0086*/ 	.short	(.L_327 - .L_326)
	.align		4
.L_326:
        /*0088*/ 	.word	index@(.nv.constant0._Z12sliceColumnsiiPKiPKfPf)
        /*008c*/ 	.short	0x0380
        /*008e*/ 	.short	0x0020


	//----- nvinfo : EIATTR_SW_WAR
	.align		4
.L_327:
        /*0090*/ 	.byte	0x04, 0x36
        /*0092*/ 	.short	(.L_329 - .L_328)
.L_328:
        /*0094*/ 	.word	0x00000008
.L_329:


//--------------------- .nv.callgraph             --------------------------
	.section	.nv.callgraph,"",@"SHT_CUDA_CALLGRAPH"
	.align	4
	.sectionentsize	8
	.align		4
        /*0000*/ 	.word	0x00000000
	.align		4
        /*0004*/ 	.word	0xffffffff
	.align		4
        /*0008*/ 	.word	0x00000000
	.align		4
        /*000c*/ 	.word	0xfffffffe
	.align		4
        /*0010*/ 	.word	0x00000000
	.align		4
        /*0014*/ 	.word	0xfffffffd
	.align		4
        /*0018*/ 	.word	0x00000000
	.align		4
        /*001c*/ 	.word	0xfffffffc


//--------------------- .text._Z5scaleiPKffPf     --------------------------
	.section	.text._Z5scaleiPKffPf,"ax",@progbits
	.align	128
        .global         _Z5scaleiPKffPf
        .type           _Z5scaleiPKffPf,@function
        .size           _Z5scaleiPKffPf,(.L_x_57 - _Z5scaleiPKffPf)
        .other          _Z5scaleiPKffPf,@"STO_CUDA_ENTRY STV_DEFAULT"
_Z5scaleiPKffPf:
.text._Z5scaleiPKffPf:
[----:B------:R-:W-:Y:S01]  /*0000*/  LDC R1, c[0x0][0x37c] ;  /* 0x0000df00ff017b82 */ /* 0x000fe20000000800 */
[----:B------:R-:W0:Y:S01]  /*0010*/  S2R R7, SR_CTAID.X ;  /* 0x0000000000077919 */ /* 0x000e220000002500 */
[----:B------:R-:W1:Y:S06]  /*0020*/  LDCU UR4, c[0x0][0x360] ;  /* 0x00006c00ff0477ac */ /* 0x000e6c0008000800 */
[----:B------:R-:W1:Y:S01]  /*0030*/  LDC R0, c[0x0][0x370] ;  /* 0x0000dc00ff007b82 */ /* 0x000e620000000800 */
[----:B------:R-:W0:Y:S01]  /*0040*/  S2R R2, SR_TID.X ;  /* 0x0000000000027919 */ /* 0x000e220000002100 */
[----:B------:R-:W2:Y:S01]  /*0050*/  LDCU UR6, c[0x0][0x380] ;  /* 0x00007000ff0677ac */ /* 0x000ea20008000800 */
[----:B-1----:R-:W-:-:S02]  /*0060*/  IMAD R0, R0, UR4, RZ ;  /* 0x0000000400007c24 */ /* 0x002fc4000f8e02ff */
[----:B0-----:R-:W-:-:S05]  /*0070*/  IMAD R7, R7, UR4, R2 ;  /* 0x0000000407077c24 */ /* 0x001fca000f8e0202 */
[----:B--2---:R-:W-:-:S13]  /*0080*/  ISETP.GE.AND P0, PT, R7, UR6, PT ;  /* 0x0000000607007c0c */ /* 0x004fda000bf06270 */
[----:B------:R-:W-:Y:S05]  /*0090*/  @P0 EXIT ;  /* 0x000000000000094d */ /* 0x000fea0003800000 */
[----:B------:R-:W0:Y:S01]  /*00a0*/  I2F.U32.RP R8, R0 ;  /* 0x0000000000087306 */ /* 0x000e220000209000 */
[C---:B------:R-:W-:Y:S01]  /*00b0*/  IMAD.IADD R4, R0.reuse, 0x1, R7 ;  /* 0x0000000100047824 */ /* 0x040fe200078e0207 */
[----:B------:R-:W-:Y:S01]  /*00c0*/  IADD3 R9, PT, PT, RZ, -R0, RZ ;  /* 0x80000000ff097210 */ /* 0x000fe20007ffe0ff */
[----:B------:R-:W1:Y:S01]  /*00d0*/  LDCU UR8, c[0x0][0x390] ;  /* 0x00007200ff0877ac */ /* 0x000e620008000800 */
[----:B------:R-:W-:Y:S01]  /*00e0*/  ISETP.NE.U32.AND P2, PT, R0, RZ, PT ;  /* 0x000000ff0000720c */ /* 0x000fe20003f45070 */
[----:B------:R-:W-:Y:S01]  /*00f0*/  BSSY.RECONVERGENT B0, `(.L_x_0) ;  /* 0x000002b000007945 */ /* 0x000fe20003800200 */
[C---:B------:R-:W-:Y:S01]  /*0100*/  ISETP.GE.AND P0, PT, R4.reuse, UR6, PT ;  /* 0x0000000604007c0c */ /* 0x040fe2000bf06270 */
[----:B------:R-:W2:Y:S01]  /*0110*/  LDCU.64 UR4, c[0x0][0x358] ;  /* 0x00006b00ff0477ac */ /* 0x000ea20008000a00 */
[----:B------:R-:W-:Y:S02]  /*0120*/  VIMNMX R5, PT, PT, R4, UR6, !PT ;  /* 0x0000000604057c48 */ /* 0x000fe4000ffe0100 */
[----:B------:R-:W-:Y:S01]  /*0130*/  SEL R6, RZ, 0x1, P0 ;  /* 0x00000001ff067807 */ /* 0x000fe20000000000 */
[----:B------:R-:W3:Y:S03]  /*0140*/  LDCU UR7, c[0x0][0x390] ;  /* 0x00007200ff0777ac */ /* 0x000ee60008000800 */
[----:B------:R-:W-:Y:S01]  /*0150*/  IADD3 R5, PT, PT, R5, -R4, -R6 ;  /* 0x8000000405057210 */ /* 0x000fe20007ffe806 */
[----:B0-----:R-:W0:Y:S02]  /*0160*/  MUFU.RCP R8, R8 ;  /* 0x0000000800087308 */ /* 0x001e240000001000 */
[----:B0-----:R-:W-:-:S06]  /*0170*/  IADD3 R2, PT, PT, R8, 0xffffffe, RZ ;  /* 0x0ffffffe08027810 */ /* 0x001fcc0007ffe0ff */
[----:B------:R0:W4:Y:S02]  /*0180*/  F2I.FTZ.U32.TRUNC.NTZ R3, R2 ;  /* 0x0000000200037305 */ /* 0x000124000021f000 */
[----:B0-----:R-:W-:Y:S02]  /*0190*/  HFMA2 R2, -RZ, RZ, 0, 0 ;  /* 0x00000000ff027431 */ /* 0x001fe400000001ff */
[----:B----4-:R-:W-:-:S04]  /*01a0*/  IMAD R9, R9, R3, RZ ;  /* 0x0000000309097224 */ /* 0x010fc800078e02ff */
[----:B------:R-:W-:-:S06]  /*01b0*/  IMAD.HI.U32 R8, R3, R9, R2 ;  /* 0x0000000903087227 */ /* 0x000fcc00078e0002 */
[----:B------:R-:W-:-:S05]  /*01c0*/  IMAD.HI.U32 R9, R8, R5, RZ ;  /* 0x0000000508097227 */ /* 0x000fca00078e00ff */
[----:B------:R-:W-:-:S05]  /*01d0*/  IADD3 R2, PT, PT, -R9, RZ, RZ ;  /* 0x000000ff09027210 */ /* 0x000fca0007ffe1ff */
[----:B------:R-:W-:Y:S02]  /*01e0*/  IMAD R5, R0, R2, R5 ;  /* 0x0000000200057224 */ /* 0x000fe400078e0205 */
[----:B------:R-:W0:Y:S03]  /*01f0*/  LDC.64 R2, c[0x0][0x388] ;  /* 0x0000e200ff027b82 */ /* 0x000e260000000a00 */
[----:B------:R-:W-:-:S13]  /*0200*/  ISETP.GE.U32.AND P0, PT, R5, R0, PT ;  /* 0x000000000500720c */ /* 0x000fda0003f06070 */
[----:B------:R-:W-:Y:S01]  /*0210*/  @P0 IMAD.IADD R5, R5, 0x1, -R0 ;  /* 0x0000000105050824 */ /* 0x000fe200078e0a00 */
[----:B------:R-:W-:-:S04]  /*0220*/  @P0 IADD3 R9, PT, PT, R9, 0x1, RZ ;  /* 0x0000000109090810 */ /* 0x000fc80007ffe0ff */
[----:B------:R-:W-:Y:S02]  /*0230*/  ISETP.GE.U32.AND P1, PT, R5, R0, PT ;  /* 0x000000000500720c */ /* 0x000fe40003f26070 */
[----:B------:R-:W4:Y:S11]  /*0240*/  LDC.64 R4, c[0x0][0x398] ;  /* 0x0000e600ff047b82 */ /* 0x000f360000000a00 */
[----:B------:R-:W-:-:S02]  /*0250*/  @P1 IADD3 R9, PT, PT, R9, 0x1, RZ ;  /* 0x0000000109091810 */ /* 0x000fc40007ffe0ff */
[----:B------:R-:W-:-:S05]  /*0260*/  @!P2 LOP3.LUT R9, RZ, R0, RZ, 0x33, !PT ;  /* 0x00000000ff09a212 */ /* 0x000fca00078e33ff */
[----:B------:R-:W-:-:S05]  /*0270*/  IMAD.IADD R6, R6, 0x1, R9 ;  /* 0x0000000106067824 */ /* 0x000fca00078e0209 */
[C---:B------:R-:W-:Y:S02]  /*0280*/  LOP3.LUT R8, R6.reuse, 0x3, RZ, 0xc0, !PT ;  /* 0x0000000306087812 */ /* 0x040fe400078ec0ff */
[----:B------:R-:W-:Y:S02]  /*0290*/  ISETP.GE.U32.AND P1, PT, R6, 0x3, PT ;  /* 0x000000030600780c */ /* 0x000fe40003f26070 */
[----:B------:R-:W-:-:S13]  /*02a0*/  ISETP.NE.AND P0, PT, R8, 0x3, PT ;  /* 0x000000030800780c */ /* 0x000fda0003f05270 */
[----:B0123--:R-:W-:Y:S05]  /*02b0*/  @!P0 BRA `(.L_x_1) ;  /* 0x0000000000388947 */ /* 0x00ffea0003800000 */
[----:B------:R-:W0:Y:S01]  /*02c0*/  LDC.64 R12, c[0x0][0x398] ;  /* 0x0000e600ff0c7b82 */ /* 0x000e220000000a00 */
[----:B------:R-:W-:-:S04]  /*02d0*/  IADD3 R6, PT, PT, R6, 0x1, RZ ;  /* 0x0000000106067810 */ /* 0x000fc80007ffe0ff */
[----:B------:R-:W-:-:S03]  /*02e0*/  LOP3.LUT R6, R6, 0x3, RZ, 0xc0, !PT ;  /* 0x0000000306067812 */ /* 0x000fc600078ec0ff */
[----:B------:R-:W1:Y:S01]  /*02f0*/  LDC.64 R14, c[0x0][0x388] ;  /* 0x0000e200ff0e7b82 */ /* 0x000e620000000a00 */
[----:B------:R-:W-:-:S07]  /*0300*/  IADD3 R6, PT, PT, -R6, RZ, RZ ;  /* 0x000000ff06067210 */ /* 0x000fce0007ffe1ff */
.L_x_2:
[----:B-1----:R-:W-:-:S06]  /*0310*/  IMAD.WIDE R10, R7, 0x4, R14 ;  /* 0x00000004070a7825 */ /* 0x002fcc00078e020e */
[----:B--2---:R-:W2:Y:S01]  /*0320*/  LDG.E.CONSTANT R10, desc[UR4][R10.64] ;  /* 0x000000040a0a7981 */ /* 0x004ea2000c1e9900 */
[----:B0-----:R-:W-:Y:S01]  /*0330*/  IMAD.WIDE R8, R7, 0x4, R12 ;  /* 0x0000000407087825 */ /* 0x001fe200078e020c */
[----:B------:R-:W-:-:S03]  /*0340*/  IADD3 R7, PT, PT, R0, R7, RZ ;  /* 0x0000000700077210 */ /* 0x000fc60007ffe0ff */
[----:B------:R-:W-:-:S05]  /*0350*/  VIADD R6, R6, 0x1 ;  /* 0x0000000106067836 */ /* 0x000fca0000000000 */
[----:B------:R-:W-:Y:S01]  /*0360*/  ISETP.NE.AND P0, PT, R6, RZ, PT ;  /* 0x000000ff0600720c */ /* 0x000fe20003f05270 */
[----:B--2---:R-:W-:-:S05]  /*0370*/  FMUL R17, R10, UR7 ;  /* 0x000000070a117c20 */ /* 0x004fca0008400000 */
[----:B------:R2:W-:Y:S07]  /*0380*/  STG.E desc[UR4][R8.64], R17 ;  /* 0x0000001108007986 */ /* 0x0005ee000c101904 */
[----:B------:R-:W-:Y:S05]  /*0390*/  @P0 BRA `(.L_x_2) ;  /* 0xfffffffc00dc0947 */ /* 0x000fea000383ffff */
.L_x_1:
[----:B------:R-:W-:Y:S05]  /*03a0*/  BSYNC.RECONVERGENT B0 ;  /* 0x0000000000007941 */ /* 0x000fea0003800200 */
.L_x_0:
[----:B------:R-:W-:Y:S05]  /*03b0*/  @!P1 EXIT ;  /* 0x000000000000994d */ /* 0x000fea0003800000 */
.L_x_3:
[----:B0-----:R-:W-:-:S04]  /*03c0*/  IMAD.WIDE R22, R7, 0x4, R2 ;  /* 0x0000000407167825 */ /* 0x001fc800078e0202 */
[C---:B--2---:R-:W-:Y:S02]  /*03d0*/  IMAD.WIDE R16, R0.reuse, 0x4, R22 ;  /* 0x0000000400107825 */ /* 0x044fe400078e0216 */
[----:B------:R-:W2:Y:S02]  /*03e0*/  LDG.E.CONSTANT R22, desc[UR4][R22.64] ;  /* 0x0000000416167981 */ /* 0x000ea4000c1e9900 */
[C---:B------:R-:W-:Y:S02]  /*03f0*/  IMAD.WIDE R18, R0.reuse, 0x4, R16 ;  /* 0x0000000400127825 */ /* 0x040fe400078e0210 */
[----:B------:R-:W3:Y:S02]  /*0400*/  LDG.E.CONSTANT R16, desc[UR4][R16.64] ;  /* 0x0000000410107981 */ /* 0x000ee4000c1e9900 */
[----:B------:R-:W-:Y:S02]  /*0410*/  IMAD.WIDE R20, R0, 0x4, R18 ;  /* 0x0000000400147825 */ /* 0x000fe400078e0212 */
[----:B------:R-:W5:Y:S04]  /*0420*/  LDG.E.CONSTANT R18, desc[UR4][R18.64] ;  /* 0x0000000412127981 */ /* 0x000f68000c1e9900 */
[----:B------:R-:W5:Y:S01]  /*0430*/  LDG.E.CONSTANT R20, desc[UR4][R20.64] ;  /* 0x0000000414147981 */ /* 0x000f62000c1e9900 */
[----:B----4-:R-:W-:-:S04]  /*0440*/  IMAD.WIDE R8, R7, 0x4, R4 ;  /* 0x0000000407087825 */ /* 0x010fc800078e0204 */
[----:B------:R-:W-:-:S04]  /*0450*/  IMAD.WIDE R10, R0, 0x4, R8 ;  /* 0x00000004000a7825 */ /* 0x000fc800078e0208 */
[----:B------:R-:W-:-:S04]  /*0460*/  IMAD.WIDE R12, R0, 0x4, R10 ;  /* 0x00000004000c7825 */ /* 0x000fc800078e020a */
[C---:B------:R-:W-:Y:S01]  /*0470*/  IMAD.WIDE R14, R0.reuse, 0x4, R12 ;  /* 0x00000004000e7825 */ /* 0x040fe200078e020c */
[----:B------:R-:W-:-:S04]  /*0480*/  LEA R7, R0, R7, 0x2 ;  /* 0x0000000700077211 */ /* 0x000fc800078e10ff */
[----:B------:R-:W-:Y:S01]  /*0490*/  ISETP.GE.AND P0, PT, R7, UR6, PT ;  /* 0x0000000607007c0c */ /* 0x000fe2000bf06270 */
[----:B--2---:R-:W-:Y:S01]  /*04a0*/  FMUL R29, R22, UR8 ;  /* 0x00000008161d7c20 */ /* 0x004fe20008400000 */
[----:B---3--:R-:W-:-:S04]  /*04b0*/  FMUL R25, R16, UR8 ;  /* 0x0000000810197c20 */ /* 0x008fc80008400000 */
[----:B------:R0:W-:Y:S01]  /*04c0*/  STG.E desc[UR4][R8.64], R29 ;  /* 0x0000001d08007986 */ /* 0x0001e2000c101904 */
[----:B-----5:R-:W-:-:S03]  /*04d0*/  FMUL R27, R18, UR8 ;  /* 0x00000008121b7c20 */ /* 0x020fc60008400000 */
[----:B------:R0:W-:Y:S01]  /*04e0*/  STG.E desc[UR4][R10.64], R25 ;  /* 0x000000190a007986 */ /* 0x0001e2000c101904 */
[----:B------:R-:W-:-:S03]  /*04f0*/  FMUL R23, R20, UR8 ;  /* 0x0000000814177c20 */ /* 0x000fc60008400000 */
[----:B------:R0:W-:Y:S04]  /*0500*/  STG.E desc[UR4][R12.64], R27 ;  /* 0x0000001b0c007986 */ /* 0x0001e8000c101904 */
[----:B------:R0:W-:Y:S01]  /*0510*/  STG.E desc[UR4][R14.64], R23 ;  /* 0x000000170e007986 */ /* 0x0001e2000c101904 */
[----:B------:R-:W-:Y:S05]  /*0520*/  @!P0 BRA `(.L_x_3) ;  /* 0xfffffffc00a48947 */ /* 0x000fea000383ffff */
[----:B------:R-:W-:Y:S05]  /*0530*/  EXIT ;  /* 0x000000000000794d */ /* 0x000fea0003800000 */
.L_x_4:
[----:B------:R-:W-:-:S00]  /*0540*/  BRA `(.L_x_4) ;  /* 0xfffffffc00fc7947 */ /* 0x000fc0000383ffff */
[----:B------:R-:W-:-:S00]  /*0550*/  NOP ;  /* 0x0000000000007918 */ /* 0x000fc00000000000 */
        /* <DEDUP_REMOVED lines=10> */
.L_x_57:


//--------------------- .text._Z3sumiPKfS0_S0_S0_Pf --------------------------
	.section	.text._Z3sumiPKfS0_S0_S0_Pf,"ax",@progbits
	.align	128
        .global         _Z3sumiPKfS0_S0_S0_Pf
        .type           _Z3sumiPKfS0_S0_S0_Pf,@function
        .size           _Z3sumiPKfS0_S0_S0_Pf,(.L_x_58 - _Z3sumiPKfS0_S0_S0_Pf)
        .other          _Z3sumiPKfS0_S0_S0_Pf,@"STO_CUDA_ENTRY STV_DEFAULT"
_Z3sumiPKfS0_S0_S0_Pf:
.text._Z3sumiPKfS0_S0_S0_Pf:
        /* <DEDUP_REMOVED lines=11> */
[C---:B------:R-:W-:Y:S01]  /*00b0*/  IADD3 R4, PT, PT, R21.reuse, R0, RZ ;  /* 0x0000000015047210 */ /* 0x040fe20007ffe0ff */
[----:B------:R-:W1:Y:S01]  /*00c0*/  LDCU.64 UR4, c[0x0][0x358] ;  /* 0x00006b00ff0477ac */ /* 0x000e620008000a00 */
[----:B------:R-:W-:Y:S01]  /*00d0*/  IADD3 R9, PT, PT, RZ, -R21, RZ ;  /* 0x80000015ff097210 */ /* 0x000fe20007ffe0ff */
[----:B------:R-:W-:Y:S01]  /*00e0*/  BSSY.RECONVERGENT B0, `(.L_x_5) ;  /* 0x0000033000007945 */ /* 0x000fe20003800200 */
[C---:B------:R-:W-:Y:S02]  /*00f0*/  ISETP.GE.AND P0, PT, R4.reuse, UR6, PT ;  /* 0x0000000604007c0c */ /* 0x040fe4000bf06270 */
[----:B------:R-:W-:Y:S02]  /*0100*/  VIMNMX R5, PT, PT, R4, UR6, !PT ;  /* 0x0000000604057c48 */ /* 0x000fe4000ffe0100 */
[----:B------:R-:W-:Y:S02]  /*0110*/  SEL R6, RZ, 0x1, P0 ;  /* 0x00000001ff067807 */ /* 0x000fe40000000000 */
[----:B------:R-:W-:-:S02]  /*0120*/  ISETP.NE.U32.AND P2, PT, R21, RZ, PT ;  /* 0x000000ff1500720c */ /* 0x000fc40003f45070 */
[----:B------:R-:W-:Y:S01]  /*0130*/  IADD3 R4, PT, PT, R5, -R4, -R6 ;  /* 0x8000000405047210 */ /* 0x000fe20007ffe806 */
[----:B0-----:R-:W0:Y:S02]  /*0140*/  MUFU.RCP R7, R7 ;  /* 0x0000000700077308 */ /* 0x001e240000001000 */
[----:B0-----:R-:W-:-:S06]  /*0150*/  IADD3 R2, PT, PT, R7, 0xffffffe, RZ ;  /* 0x0ffffffe07027810 */ /* 0x001fcc0007ffe0ff */
[----:B------:R0:W2:Y:S02]  /*0160*/  F2I.FTZ.U32.TRUNC.NTZ R3, R2 ;  /* 0x0000000200037305 */ /* 0x0000a4000021f000 */
[----:B0-----:R-:W-:Y:S02]  /*0170*/  HFMA2 R2, -RZ, RZ, 0, 0 ;  /* 0x00000000ff027431 */ /* 0x001fe400000001ff */
[----:B--2---:R-:W-:-:S04]  /*0180*/  IMAD R9, R9, R3, RZ ;  /* 0x0000000309097224 */ /* 0x004fc800078e02ff */
[----:B------:R-:W-:-:S06]  /*0190*/  IMAD.HI.U32 R3, R3, R9, R2 ;  /* 0x0000000903037227 */ /* 0x000fcc00078e0002 */
[----:B------:R-:W-:-:S05]  /*01a0*/  IMAD.HI.U32 R3, R3, R4, RZ ;  /* 0x0000000403037227 */ /* 0x000fca00078e00ff */
[----:B------:R-:W-:-:S05]  /*01b0*/  IADD3 R2, PT, PT, -R3, RZ, RZ ;  /* 0x000000ff03027210 */ /* 0x000fca0007ffe1ff */
[----:B------:R-:W-:-:S05]  /*01c0*/  IMAD R4, R21, R2, R4 ;  /* 0x0000000215047224 */ /* 0x000fca00078e0204 */
[----:B------:R-:W-:-:S13]  /*01d0*/  ISETP.GE.U32.AND P0, PT, R4, R21, PT ;  /* 0x000000150400720c */ /* 0x000fda0003f06070 */
[----:B------:R-:W-:Y:S02]  /*01e0*/  @P0 IADD3 R4, PT, PT, -R21, R4, RZ ;  /* 0x0000000415040210 */ /* 0x000fe40007ffe1ff */
[----:B------:R-:W-:Y:S02]  /*01f0*/  @P0 IADD3 R3, PT, PT, R3, 0x1, RZ ;  /* 0x0000000103030810 */ /* 0x000fe40007ffe0ff */
[----:B------:R-:W-:-:S13]  /*0200*/  ISETP.GE.U32.AND P1, PT, R4, R21, PT ;  /* 0x000000150400720c */ /* 0x000fda0003f26070 */
[----:B------:R-:W-:Y:S02]  /*0210*/  @P1 IADD3 R3, PT, PT, R3, 0x1, RZ ;  /* 0x0000000103031810 */ /* 0x000fe40007ffe0ff */
[----:B------:R-:W-:-:S04]  /*0220*/  @!P2 LOP3.LUT R3, RZ, R21, RZ, 0x33, !PT ;  /* 0x00000015ff03a212 */ /* 0x000fc800078e33ff */
[----:B------:R-:W-:-:S04]  /*0230*/  IADD3 R12, PT, PT, R6, R3, RZ ;  /* 0x00000003060c7210 */ /* 0x000fc80007ffe0ff */
[C---:B------:R-:W-:Y:S02]  /*0240*/  LOP3.LUT R2, R12.reuse, 0x3, RZ, 0xc0, !PT ;  /* 0x000000030c027812 */ /* 0x040fe400078ec0ff */
[----:B------:R-:W-:Y:S02]  /*0250*/  ISETP.GE.U32.AND P1, PT, R12, 0x3, PT ;  /* 0x000000030c00780c */ /* 0x000fe40003f26070 */
[----:B------:R-:W-:-:S13]  /*0260*/  ISETP.NE.AND P0, PT, R2, 0x3, PT ;  /* 0x000000030200780c */ /* 0x000fda0003f05270 */
[----:B-1----:R-:W-:Y:S05]  /*0270*/  @!P0 BRA `(.L_x_6) ;  /* 0x0000000000648947 */ /* 0x002fea0003800000 */
[----:B------:R-:W0:Y:S01]  /*0280*/  LDC.64 R2, c[0x0][0x388] ;  /* 0x0000e200ff027b82 */ /* 0x000e220000000a00 */
[----:B------:R-:W-:-:S04]  /*0290*/  IADD3 R12, PT, PT, R12, 0x1, RZ ;  /* 0x000000010c0c7810 */ /* 0x000fc80007ffe0ff */
[----:B------:R-:W-:-:S03]  /*02a0*/  LOP3.LUT R12, R12, 0x3, RZ, 0xc0, !PT ;  /* 0x000000030c0c7812 */ /* 0x000fc600078ec0ff */
[----:B------:R-:W1:Y:S01]  /*02b0*/  LDC.64 R4, c[0x0][0x3a0] ;  /* 0x0000e800ff047b82 */ /* 0x000e620000000a00 */
[----:B------:R-:W-:-:S07]  /*02c0*/  IADD3 R12, PT, PT, -R12, RZ, RZ ;  /* 0x000000ff0c0c7210 */ /* 0x000fce0007ffe1ff */
[----:B------:R-:W2:Y:S08]  /*02d0*/  LDC.64 R6, c[0x0][0x3a8] ;  /* 0x0000ea00ff067b82 */ /* 0x000eb00000000a00 */
[----:B------:R-:W3:Y:S08]  /*02e0*/  LDC.64 R8, c[0x0][0x390] ;  /* 0x0000e400ff087b82 */ /* 0x000ef00000000a00 */
[----:B------:R-:W4:Y:S02]  /*02f0*/  LDC.64 R10, c[0x0][0x398] ;  /* 0x0000e600ff0a7b82 */ /* 0x000f240000000a00 */
.L_x_7:
[----:B---3--:R-:W-:-:S04]  /*0300*/  IMAD.WIDE R22, R0, 0x4, R8 ;  /* 0x0000000400167825 */ /* 0x008fc800078e0208 */
[C---:B0-----:R-:W-:Y:S02]  /*0310*/  IMAD.WIDE R24, R0.reuse, 0x4, R2 ;  /* 0x0000000400187825 */ /* 0x041fe400078e0202 */
[----:B------:R-:W3:Y:S02]  /*0320*/  LDG.E.CONSTANT R23, desc[UR4][R22.64] ;  /* 0x0000000416177981 */ /* 0x000ee4000c1e9900 */
[C---:B----4-:R-:W-:Y:S02]  /*0330*/  IMAD.WIDE R18, R0.reuse, 0x4, R10 ;  /* 0x0000000400127825 */ /* 0x050fe400078e020a */
[----:B------:R-:W3:Y:S02]  /*0340*/  LDG.E.CONSTANT R24, desc[UR4][R24.64] ;  /* 0x0000000418187981 */ /* 0x000ee4000c1e9900 */
[C---:B-1----:R-:W-:Y:S02]  /*0350*/  IMAD.WIDE R16, R0.reuse, 0x4, R4 ;  /* 0x0000000400107825 */ /* 0x042fe400078e0204 */
[----:B------:R-:W4:Y:S04]  /*0360*/  LDG.E.CONSTANT R18, desc[UR4][R18.64] ;  /* 0x0000000412127981 */ /* 0x000f28000c1e9900 */
[----:B------:R-:W5:Y:S01]  /*0370*/  LDG.E.CONSTANT R16, desc[UR4][R16.64] ;  /* 0x0000000410107981 */ /* 0x000f62000c1e9900 */
[----:B--2---:R-:W-:Y:S01]  /*0380*/  IMAD.WIDE R14, R0, 0x4, R6 ;  /* 0x00000004000e7825 */ /* 0x004fe200078e0206 */
[----:B------:R-:W-:-:S04]  /*0390*/  IADD3 R12, PT, PT, R12, 0x1, RZ ;  /* 0x000000010c0c7810 */ /* 0x000fc80007ffe0ff */
[----:B------:R-:W-:Y:S02]  /*03a0*/  ISETP.NE.AND P0, PT, R12, RZ, PT ;  /* 0x000000ff0c00720c */ /* 0x000fe40003f05270 */
[----:B------:R-:W-:Y:S01]  /*03b0*/  IADD3 R0, PT, PT, R21, R0, RZ ;  /* 0x0000000015007210 */ /* 0x000fe20007ffe0ff */
[----:B---3--:R-:W-:-:S04]  /*03c0*/  FADD R13, R24, R23 ;  /* 0x00000017180d7221 */ /* 0x008fc80000000000 */
[----:B----4-:R-:W-:-:S04]  /*03d0*/  FADD R13, R13, R18 ;  /* 0x000000120d0d7221 */ /* 0x010fc80000000000 */
[----:B-----5:R-:W-:-:S05]  /*03e0*/  FADD R13, R13, R16 ;  /* 0x000000100d0d7221 */ /* 0x020fca0000000000 */
[----:B------:R0:W-:Y:S01]  /*03f0*/  STG.E desc[UR4][R14.64], R13 ;  /* 0x0000000d0e007986 */ /* 0x0001e2000c101904 */
[----:B------:R-:W-:Y:S05]  /*0400*/  @P0 BRA `(.L_x_7) ;  /* 0xfffffffc00bc0947 */ /* 0x000fea000383ffff */
.L_x_6:
[----:B------:R-:W-:Y:S05]  /*0410*/  BSYNC.RECONVERGENT B0 ;  /* 0x0000000000007941 */ /* 0x000fea0003800200 */
.L_x_5:
[----:B------:R-:W-:Y:S05]  /*0420*/  @!P1 EXIT ;  /* 0x000000000000994d */ /* 0x000fea0003800000 */
.L_x_8:
[----:B-1----:R-:W1:Y:S08]  /*0430*/  LDC.64 R2, c[0x0][0x388] ;  /* 0x0000e200ff027b82 */ /* 0x002e700000000a00 */
[----:B------:R-:W2:Y:S08]  /*0440*/  LDC.64 R28, c[0x0][0x390] ;  /* 0x0000e400ff1c7b82 */ /* 0x000eb00000000a00 */
[----:B0-----:R-:W0:Y:S08]  /*0450*/  LDC.64 R12, c[0x0][0x398] ;  /* 0x0000e600ff0c7b82 */ /* 0x001e300000000a00 */
[----:B------:R-:W3:Y:S01]  /*0460*/  LDC.64 R4, c[0x0][0x3a0] ;  /* 0x0000e800ff047b82 */ /* 0x000ee20000000a00 */
[----:B-1----:R-:W-:-:S05]  /*0470*/  IMAD.WIDE R8, R0, 0x4, R2 ;  /* 0x0000000400087825 */ /* 0x002fca00078e0202 */
[----:B------:R1:W4:Y:S01]  /*0480*/  LDG.E.CONSTANT R23, desc[UR4][R8.64] ;  /* 0x0000000408177981 */ /* 0x000322000c1e9900 */
[----:B------:R-:W-:-:S04]  /*0490*/  IMAD.WIDE R14, R21, 0x4, R8 ;  /* 0x00000004150e7825 */ /* 0x000fc800078e0208 */
[C---:B--2---:R-:W-:Y:S01]  /*04a0*/  IMAD.WIDE R28, R0.reuse, 0x4, R28 ;  /* 0x00000004001c7825 */ /* 0x044fe200078e021c */
[----:B------:R-:W2:Y:S03]  /*04b0*/  LDG.E.CONSTANT R22, desc[UR4][R14.64] ;  /* 0x000000040e167981 */ /* 0x000ea6000c1e9900 */
[C---:B------:R-:W-:Y:S01]  /*04c0*/  IMAD.WIDE R18, R21.reuse, 0x4, R14 ;  /* 0x0000000415127825 */ /* 0x040fe200078e020e */
[----:B------:R-:W4:Y:S03]  /*04d0*/  LDG.E.CONSTANT R20, desc[UR4][R28.64] ;  /* 0x000000041c147981 */ /* 0x000f26000c1e9900 */
[----:B0-----:R-:W-:Y:S01]  /*04e0*/  IMAD.WIDE R12, R0, 0x4, R12 ;  /* 0x00000004000c7825 */ /* 0x001fe200078e020c */
[----:B------:R-:W5:Y:S03]  /*04f0*/  LDG.E.CONSTANT R24, desc[UR4][R18.64] ;  /* 0x0000000412187981 */ /* 0x000f66000c1e9900 */
[----:B------:R-:W-:-:S04]  /*0500*/  IMAD.WIDE R26, R21, 0x4, R28 ;  /* 0x00000004151a7825 */ /* 0x000fc800078e021c */
[----:B---3--:R-:W-:-:S04]  /*0510*/  IMAD.WIDE R2, R0, 0x4, R4 ;  /* 0x0000000400027825 */ /* 0x008fc800078e0204 */
[----:B------:R-:W-:-:S04]  /*0520*/  IMAD.WIDE R6, R21, 0x4, R18 ;  /* 0x0000000415067825 */ /* 0x000fc800078e0212 */
[C---:B------:R-:W-:Y:S01]  /*0530*/  IMAD.WIDE R4, R21.reuse, 0x4, R12 ;  /* 0x0000000415047825 */ /* 0x040fe200078e020c */
[----:B------:R0:W3:Y:S03]  /*0540*/  LDG.E.CONSTANT R25, desc[UR4][R6.64] ;  /* 0x0000000406197981 */ /* 0x0000e6000c1e9900 */
[C---:B------:R-:W-:Y:S01]  /*0550*/  IMAD.WIDE R16, R21.reuse, 0x4, R26 ;  /* 0x0000000415107825 */ /* 0x040fe200078e021a */
[----:B------:R-:W5:Y:S03]  /*0560*/  LDG.E.CONSTANT R12, desc[UR4][R12.64] ;  /* 0x000000040c0c7981 */ /* 0x000f66000c1e9900 */
[C---:B-1----:R-:W-:Y:S01]  /*0570*/  IMAD.WIDE R8, R21.reuse, 0x4, R4 ;  /* 0x0000000415087825 */ /* 0x042fe200078e0204 */
[----:B------:R-:W2:Y:S03]  /*0580*/  LDG.E.CONSTANT R27, desc[UR4][R26.64] ;  /* 0x000000041a1b7981 */ /* 0x000ea6000c1e9900 */
[C---:B0-----:R-:W-:Y:S01]  /*0590*/  IMAD.WIDE R6, R21.reuse, 0x4, R2 ;  /* 0x0000000415067825 */ /* 0x041fe200078e0202 */
[----:B------:R-:W3:Y:S03]  /*05a0*/  LDG.E.CONSTANT R4, desc[UR4][R4.64] ;  /* 0x0000000404047981 */ /* 0x000ee6000c1e9900 */
[----:B------:R-:W-:-:S02]  /*05b0*/  IMAD.WIDE R10, R21, 0x4, R16 ;  /* 0x00000004150a7825 */ /* 0x000fc400078e0210 */
[----:B------:R-:W3:Y:S02]  /*05c0*/  LDG.E.CONSTANT R17, desc[UR4][R16.64] ;  /* 0x0000000410117981 */ /* 0x000ee4000c1e9900 */
[C---:B------:R-:W-:Y:S02]  /*05d0*/  IMAD.WIDE R14, R21.reuse, 0x4, R6 ;  /* 0x00000004150e7825 */ /* 0x040fe400078e0206 */
[----:B------:R-:W3:Y:S02]  /*05e0*/  LDG.E.CONSTANT R10, desc[UR4][R10.64] ;  /* 0x000000040a0a7981 */ /* 0x000ee4000c1e9900 */
[C---:B------:R-:W-:Y:S02]  /*05f0*/  IMAD.WIDE R18, R21.reuse, 0x4, R8 ;  /* 0x0000000415127825 */ /* 0x040fe400078e0208 */
[----:B------:R-:W3:Y:S02]  /*0600*/  LDG.E.CONSTANT R8, desc[UR4][R8.64] ;  /* 0x0000000408087981 */ /* 0x000ee4000c1e9900 */
[----:B------:R-:W-:-:S02]  /*0610*/  IMAD.WIDE R28, R21, 0x4, R14 ;  /* 0x00000004151c7825 */ /* 0x000fc400078e020e */
[----:B------:R-:W3:Y:S04]  /*0620*/  LDG.E.CONSTANT R18, desc[UR4][R18.64] ;  /* 0x0000000412127981 */ /* 0x000ee8000c1e9900 */
[----:B------:R0:W3:Y:S04]  /*0630*/  LDG.E.CONSTANT R26, desc[UR4][R2.64] ;  /* 0x00000004021a7981 */ /* 0x0000e8000c1e9900 */
[----:B------:R-:W3:Y:S04]  /*0640*/  LDG.E.CONSTANT R6, desc[UR4][R6.64] ;  /* 0x0000000406067981 */ /* 0x000ee8000c1e9900 */
[----:B------:R-:W3:Y:S01]  /*0650*/  LDG.E.CONSTANT R14, desc[UR4][R14.64] ;  /* 0x000000040e0e7981 */ /* 0x000ee2000c1e9900 */
[----:B0-----:R-:W0:Y:S03]  /*0660*/  LDC.64 R2, c[0x0][0x3a8] ;  /* 0x0000ea00ff027b82 */ /* 0x001e260000000a00 */
[----:B------:R-:W3:Y:S01]  /*0670*/  LDG.E.CONSTANT R28, desc[UR4][R28.64] ;  /* 0x000000041c1c7981 */ /* 0x000ee2000c1e9900 */
[----:B0-----:R-:W-:Y:S01]  /*0680*/  IMAD.WIDE R2, R0, 0x4, R2 ;  /* 0x0000000400027825 */ /* 0x001fe200078e0202 */
[----:B------:R-:W-:-:S04]  /*0690*/  LEA R0, R21, R0, 0x2 ;  /* 0x0000000015007211 */ /* 0x000fc800078e10ff */
[----:B------:R-:W-:Y:S01]  /*06a0*/  ISETP.GE.AND P0, PT, R0, UR6, PT ;  /* 0x0000000600007c0c */ /* 0x000fe2000bf06270 */
[----:B----4-:R-:W-:Y:S01]  /*06b0*/  FADD R11, R23, R20 ;  /* 0x00000014170b7221 */ /* 0x010fe20000000000 */
[----:B--2---:R-:W-:Y:S01]  /*06c0*/  FADD R27, R22, R27 ;  /* 0x0000001b161b7221 */ /* 0x004fe20000000000 */
[----:B------:R-:W-:-:S04]  /*06d0*/  IMAD.WIDE R22, R21, 0x4, R2 ;  /* 0x0000000415167825 */ /* 0x000fc800078e0202 */
[----:B-----5:R-:W-:Y:S01]  /*06e0*/  FADD R11, R11, R12 ;  /* 0x0000000c0b0b7221 */ /* 0x020fe20000000000 */
[----:B---3--:R-:W-:Y:S01]  /*06f0*/  FADD R27, R27, R4 ;  /* 0x000000041b1b7221 */ /* 0x008fe20000000000 */
[----:B------:R-:W-:Y:S01]  /*0700*/  FADD R17, R24, R17 ;  /* 0x0000001118117221 */ /* 0x000fe20000000000 */
[----:B------:R-:W-:-:S04]  /*0710*/  IMAD.WIDE R4, R21, 0x4, R22 ;  /* 0x0000000415047825 */ /* 0x000fc800078e0216 */
[----:B------:R-:W-:Y:S01]  /*0720*/  FADD R25, R25, R10 ;  /* 0x0000000a19197221 */ /* 0x000fe20000000000 */
[----:B------:R-:W-:-:S03]  /*0730*/  FADD R17, R17, R8 ;  /* 0x0000000811117221 */ /* 0x000fc60000000000 */
[----:B------:R-:W-:Y:S01]  /*0740*/  FADD R25, R25, R18 ;  /* 0x0000001219197221 */ /* 0x000fe20000000000 */
[----:B------:R-:W-:Y:S01]  /*0750*/  FADD R11, R11, R26 ;  /* 0x0000001a0b0b7221 */ /* 0x000fe20000000000 */
[----:B------:R-:W-:Y:S01]  /*0760*/  FADD R27, R27, R6 ;  /* 0x000000061b1b7221 */ /* 0x000fe20000000000 */
[----:B------:R-:W-:-:S04]  /*0770*/  IMAD.WIDE R6, R21, 0x4, R4 ;  /* 0x0000000415067825 */ /* 0x000fc800078e0204 */
[----:B------:R-:W-:Y:S01]  /*0780*/  FADD R17, R17, R14 ;  /* 0x0000000e11117221 */ /* 0x000fe20000000000 */
[----:B------:R1:W-:Y:S01]  /*0790*/  STG.E desc[UR4][R2.64], R11 ;  /* 0x0000000b02007986 */ /* 0x0003e2000c101904 */
[----:B------:R-:W-:-:S03]  /*07a0*/  FADD R25, R25, R28 ;  /* 0x0000001c19197221 */ /* 0x000fc60000000000 */
[----:B------:R1:W-:Y:S04]  /*07b0*/  STG.E desc[UR4][R22.64], R27 ;  /* 0x0000001b16007986 */ /* 0x0003e8000c101904 */
[----:B------:R1:W-:Y:S04]  /*07c0*/  STG.E desc[UR4][R4.64], R17 ;  /* 0x0000001104007986 */ /* 0x0003e8000c101904 */
[----:B------:R1:W-:Y:S01]  /*07d0*/  STG.E desc[UR4][R6.64], R25 ;  /* 0x0000001906007986 */ /* 0x0003e2000c101904 */
[----:B------:R-:W-:Y:S05]  /*07e0*/  @!P0 BRA `(.L_x_8) ;  /* 0xfffffffc00108947 */ /* 0x000fea000383ffff */
[----:B------:R-:W-:Y:S05]  /*07f0*/  EXIT ;  /* 0x000000000000794d */ /* 0x000fea0003800000 */
.L_x_9:
        /* <DEDUP_REMOVED lines=16> */
.L_x_58:


//--------------------- .text._Z16slicedInplaceAddiifPKfPKiPf --------------------------
	.section	.text._Z16slicedInplaceAddiifPKfPKiPf,"ax",@progbits
	.align	128
        .global         _Z16slicedInplaceAddiifPKfPKiPf
        .type           _Z16slicedInplaceAddiifPKfPKiPf,@function
        .size           _Z16slicedInplaceAddiifPKfPKiPf,(.L_x_59 - _Z16slicedInplaceAddiifPKfPKiPf)
        .other          _Z16slicedInplaceAddiifPKfPKiPf,@"STO_CUDA_ENTRY STV_DEFAULT"
_Z16slicedInplaceAddiifPKfPKiPf:
.text._Z16slicedInplaceAddiifPKfPKiPf:
[----:B------:R-:W-:Y:S01]  /*0000*/  LDC R1, c[0x0][0x37c] ;  /* 0x0000df00ff017b82 */ /* 0x000fe20000000800 */
[----:B------:R-:W0:Y:S01]  /*0010*/  S2R R26, SR_CTAID.X ;  /* 0x00000000001a7919 */ /* 0x000e220000002500 */
[----:B------:R-:W1:Y:S01]  /*0020*/  LDCU.64 UR6, c[0x0][0x380] ;  /* 0x00007000ff0677ac */ /* 0x000e620008000a00 */
[----:B------:R-:W0:Y:S01]  /*0030*/  S2R R3, SR_TID.X ;  /* 0x0000000000037919 */ /* 0x000e220000002100 */
[----:B------:R-:W2:Y:S04]  /*0040*/  LDCU UR4, c[0x0][0x360] ;  /* 0x00006c00ff0477ac */ /* 0x000ea80008000800 */
[----:B------:R-:W2:Y:S01]  /*0050*/  LDC R17, c[0x0][0x370] ;  /* 0x0000dc00ff117b82 */ /* 0x000ea20000000800 */
[----:B-1----:R-:W-:-:S04]  /*0060*/  IMAD.U32 R9, RZ, RZ, UR6 ;  /* 0x00000006ff097e24 */ /* 0x002fc8000f8e00ff */
[----:B------:R-:W-:Y:S02]  /*0070*/  IMAD R0, R9, UR7, RZ ;  /* 0x0000000709007c24 */ /* 0x000fe4000f8e02ff */
[----:B--2---:R-:W-:Y:S02]  /*0080*/  IMAD R17, R17, UR4, RZ ;  /* 0x0000000411117c24 */ /* 0x004fe4000f8e02ff */
[----:B0-----:R-:W-:-:S05]  /*0090*/  IMAD R26, R26, UR4, R3 ;  /* 0x000000041a1a7c24 */ /* 0x001fca000f8e0203 */
[----:B------:R-:W-:-:S13]  /*00a0*/  ISETP.GE.AND P0, PT, R26, R0, PT ;  /* 0x000000001a00720c */ /* 0x000fda0003f06270 */
[----:B------:R-:W-:Y:S05]  /*00b0*/  @P0 EXIT ;  /* 0x000000000000094d */ /* 0x000fea0003800000 */
[----:B------:R-:W0:Y:S01]  /*00c0*/  I2F.U32.RP R7, R17 ;  /* 0x0000001100077306 */ /* 0x000e220000209000 */
[C---:B------:R-:W-:Y:S01]  /*00d0*/  IMAD.IADD R5, R17.reuse, 0x1, R26 ;  /* 0x0000000111057824 */ /* 0x040fe200078e021a */
[----:B------:R-:W-:Y:S01]  /*00e0*/  IADD3 R11, PT, PT, RZ, -R17, RZ ;  /* 0x80000011ff0b7210 */ /* 0x000fe20007ffe0ff */
[----:B------:R-:W1:Y:S01]  /*00f0*/  LDCU.64 UR4, c[0x0][0x358] ;  /* 0x00006b00ff0477ac */ /* 0x000e620008000a00 */
[----:B------:R-:W-:Y:S01]  /*0100*/  ISETP.NE.U32.AND P2, PT, R17, RZ, PT ;  /* 0x000000ff1100720c */ /* 0x000fe20003f45070 */
[----:B------:R-:W-:Y:S01]  /*0110*/  BSSY.RECONVERGENT B0, `(.L_x_10) ;  /* 0x0000049000007945 */ /* 0x000fe20003800200 */
[----:B------:R-:W-:Y:S01]  /*0120*/  ISETP.GE.AND P0, PT, R5, R0, PT ;  /* 0x000000000500720c */ /* 0x000fe20003f06270 */
[----:B------:R-:W2:Y:S01]  /*0130*/  LDCU UR7, c[0x0][0x380] ;  /* 0x00007000ff0777ac */ /* 0x000ea20008000800 */
[-C--:B------:R-:W-:Y:S02]  /*0140*/  VIMNMX R4, PT, PT, R0, R5.reuse, !PT ;  /* 0x0000000500047248 */ /* 0x080fe40007fe0100 */
[----:B------:R-:W-:Y:S01]  /*0150*/  SEL R6, RZ, 0x1, P0 ;  /* 0x00000001ff067807 */ /* 0x000fe20000000000 */
[----:B------:R-:W3:Y:S03]  /*0160*/  LDCU UR6, c[0x0][0x388] ;  /* 0x00007100ff0677ac */ /* 0x000ee60008000800 */
[----:B------:R-:W-:Y:S01]  /*0170*/  IADD3 R4, PT, PT, R4, -R5, -R6 ;  /* 0x8000000504047210 */ /* 0x000fe20007ffe806 */
[----:B0-----:R-:W0:Y:S02]  /*0180*/  MUFU.RCP R7, R7 ;  /* 0x0000000700077308 */ /* 0x001e240000001000 */
[----:B0-----:R-:W-:-:S06]  /*0190*/  VIADD R2, R7, 0xffffffe ;  /* 0x0ffffffe07027836 */ /* 0x001fcc0000000000 */
[----:B------:R0:W4:Y:S02]  /*01a0*/  F2I.FTZ.U32.TRUNC.NTZ R3, R2 ;  /* 0x0000000200037305 */ /* 0x000124000021f000 */
[----:B0-----:R-:W-:Y:S02]  /*01b0*/  HFMA2 R2, -RZ, RZ, 0, 0 ;  /* 0x00000000ff027431 */ /* 0x001fe400000001ff */
[----:B----4-:R-:W-:-:S04]  /*01c0*/  IMAD R11, R11, R3, RZ ;  /* 0x000000030b0b7224 */ /* 0x010fc800078e02ff */
[----:B------:R-:W-:-:S06]  /*01d0*/  IMAD.HI.U32 R3, R3, R11, R2 ;  /* 0x0000000b03037227 */ /* 0x000fcc00078e0002 */
[----:B------:R-:W-:-:S04]  /*01e0*/  IMAD.HI.U32 R3, R3, R4, RZ ;  /* 0x0000000403037227 */ /* 0x000fc800078e00ff */
[----:B------:R-:W-:-:S04]  /*01f0*/  IMAD.MOV R2, RZ, RZ, -R3 ;  /* 0x000000ffff027224 */ /* 0x000fc800078e0a03 */
[----:B------:R-:W-:-:S05]  /*0200*/  IMAD R4, R17, R2, R4 ;  /* 0x0000000211047224 */ /* 0x000fca00078e0204 */
[----:B------:R-:W-:-:S13]  /*0210*/  ISETP.GE.U32.AND P0, PT, R4, R17, PT ;  /* 0x000000110400720c */ /* 0x000fda0003f06070 */
[----:B------:R-:W-:Y:S01]  /*0220*/  @P0 IADD3 R4, PT, PT, -R17, R4, RZ ;  /* 0x0000000411040210 */ /* 0x000fe20007ffe1ff */
[----:B------:R-:W-:-:S03]  /*0230*/  @P0 VIADD R3, R3, 0x1 ;  /* 0x0000000103030836 */ /* 0x000fc60000000000 */
[----:B------:R-:W-:-:S13]  /*0240*/  ISETP.GE.U32.AND P1, PT, R4, R17, PT ;  /* 0x000000110400720c */ /* 0x000fda0003f26070 */
[----:B------:R-:W-:Y:S02]  /*0250*/  @P1 IADD3 R3, PT, PT, R3, 0x1, RZ ;  /* 0x0000000103031810 */ /* 0x000fe40007ffe0ff */
[----:B------:R-:W-:-:S05]  /*0260*/  @!P2 LOP3.LUT R3, RZ, R17, RZ, 0x33, !PT ;  /* 0x00000011ff03a212 */ /* 0x000fca00078e33ff */
[----:B------:R-:W-:-:S05]  /*0270*/  IMAD.IADD R10, R6, 0x1, R3 ;  /* 0x00000001060a7824 */ /* 0x000fca00078e0203 */
[C---:B------:R-:W-:Y:S02]  /*0280*/  LOP3.LUT R2, R10.reuse, 0x3, RZ, 0xc0, !PT ;  /* 0x000000030a027812 */ /* 0x040fe400078ec0ff */
[----:B------:R-:W-:Y:S02]  /*0290*/  ISETP.GE.U32.AND P0, PT, R10, 0x3, PT ;  /* 0x000000030a00780c */ /* 0x000fe40003f06070 */
[----:B------:R-:W-:-:S13]  /*02a0*/  ISETP.NE.AND P1, PT, R2, 0x3, PT ;  /* 0x000000030200780c */ /* 0x000fda0003f25270 */
[----:B-123--:R-:W-:Y:S05]  /*02b0*/  @!P1 BRA `(.L_x_11) ;  /* 0x0000000000b89947 */ /* 0x00efea0003800000 */
[----:B------:R-:W-:Y:S01]  /*02c0*/  IABS R8, R9 ;  /* 0x0000000900087213 */ /* 0x000fe20000000000 */
[----:B------:R-:W0:Y:S01]  /*02d0*/  LDC.64 R2, c[0x0][0x3a0] ;  /* 0x0000e800ff027b82 */ /* 0x000e220000000a00 */
[----:B------:R-:W-:Y:S02]  /*02e0*/  IADD3 R10, PT, PT, R10, 0x1, RZ ;  /* 0x000000010a0a7810 */ /* 0x000fe40007ffe0ff */
[----:B------:R-:W1:Y:S01]  /*02f0*/  I2F.RP R11, R8 ;  /* 0x00000008000b7306 */ /* 0x000e620000209400 */
[----:B------:R-:W-:Y:S02]  /*0300*/  ISETP.NE.AND P2, PT, R9, RZ, PT ;  /* 0x000000ff0900720c */ /* 0x000fe40003f45270 */
[----:B------:R-:W-:Y:S02]  /*0310*/  LOP3.LUT R10, R10, 0x3, RZ, 0xc0, !PT ;  /* 0x000000030a0a7812 */ /* 0x000fe400078ec0ff */
[----:B------:R-:W2:Y:S02]  /*0320*/  LDC.64 R4, c[0x0][0x390] ;  /* 0x0000e400ff047b82 */ /* 0x000ea40000000a00 */
[----:B------:R-:W-:-:S06]  /*0330*/  IADD3 R14, PT, PT, -R10, RZ, RZ ;  /* 0x000000ff0a0e7210 */ /* 0x000fcc0007ffe1ff */
[----:B------:R-:W3:Y:S01]  /*0340*/  LDC.64 R6, c[0x0][0x398] ;  /* 0x0000e600ff067b82 */ /* 0x000ee20000000a00 */
[----:B-1----:R-:W1:Y:S02]  /*0350*/  MUFU.RCP R11, R11 ;  /* 0x0000000b000b7308 */ /* 0x002e640000001000 */
[----:B-1----:R-:W-:-:S06]  /*0360*/  IADD3 R12, PT, PT, R11, 0xffffffe, RZ ;  /* 0x0ffffffe0b0c7810 */ /* 0x002fcc0007ffe0ff */
[----:B------:R1:W4:Y:S02]  /*0370*/  F2I.FTZ.U32.TRUNC.NTZ R13, R12 ;  /* 0x0000000c000d7305 */ /* 0x000324000021f000 */
[----:B-1----:R-:W-:Y:S02]  /*0380*/  IMAD.MOV.U32 R12, RZ, RZ, RZ ;  /* 0x000000ffff0c7224 */ /* 0x002fe400078e00ff */
[----:B----4-:R-:W-:-:S04]  /*0390*/  IMAD.MOV R15, RZ, RZ, -R13 ;  /* 0x000000ffff0f7224 */ /* 0x010fc800078e0a0d */
[----:B------:R-:W-:-:S04]  /*03a0*/  IMAD R15, R15, R8, RZ ;  /* 0x000000080f0f7224 */ /* 0x000fc800078e02ff */
[----:B------:R-:W-:Y:S01]  /*03b0*/  IMAD.HI.U32 R12, R13, R15, R12 ;  /* 0x0000000f0d0c7227 */ /* 0x000fe200078e000c */
[----:B0-23--:R-:W-:-:S07]  /*03c0*/  LOP3.LUT R13, RZ, R9, RZ, 0x33, !PT ;  /* 0x00000009ff0d7212 */ /* 0x00dfce00078e33ff */
.L_x_12:
[----:B------:R-:W-:Y:S01]  /*03d0*/  IABS R11, R26 ;  /* 0x0000001a000b7213 */ /* 0x000fe20000000000 */
[----:B------:R-:W-:-:S04]  /*03e0*/  IMAD.U32 R9, RZ, RZ, UR7 ;  /* 0x00000007ff097e24 */ /* 0x000fc8000f8e00ff */
[----:B------:R-:W-:Y:S01]  /*03f0*/  IMAD.HI.U32 R10, R12, R11, RZ ;  /* 0x0000000b0c0a7227 */ /* 0x000fe200078e00ff */
[----:B------:R-:W-:-:S04]  /*0400*/  IABS R18, R9 ;  /* 0x0000000900127213 */ /* 0x000fc80000000000 */
[----:B------:R-:W-:-:S05]  /*0410*/  IADD3 R16, PT, PT, -R10, RZ, RZ ;  /* 0x000000ff0a107210 */ /* 0x000fca0007ffe1ff */
[----:B------:R-:W-:-:S05]  /*0420*/  IMAD R11, R18, R16, R11 ;  /* 0x00000010120b7224 */ /* 0x000fca00078e020b */
[----:B------:R-:W-:-:S13]  /*0430*/  ISETP.GT.U32.AND P3, PT, R8, R11, PT ;  /* 0x0000000b0800720c */ /* 0x000fda0003f64070 */
[----:B------:R-:W-:Y:S01]  /*0440*/  @!P3 IMAD.IADD R11, R11, 0x1, -R18 ;  /* 0x000000010b0bb824 */ /* 0x000fe200078e0a12 */
[----:B------:R-:W-:-:S04]  /*0450*/  @!P3 IADD3 R10, PT, PT, R10, 0x1, RZ ;  /* 0x000000010a0ab810 */ /* 0x000fc80007ffe0ff */
[----:B------:R-:W-:Y:S02]  /*0460*/  ISETP.GE.U32.AND P1, PT, R11, R8, PT ;  /* 0x000000080b00720c */ /* 0x000fe40003f26070 */
[----:B------:R-:W-:-:S04]  /*0470*/  LOP3.LUT R11, R26, R9, RZ, 0x3c, !PT ;  /* 0x000000091a0b7212 */ /* 0x000fc800078e3cff */
[----:B------:R-:W-:-:S07]  /*0480*/  ISETP.GE.AND P4, PT, R11, RZ, PT ;  /* 0x000000ff0b00720c */ /* 0x000fce0003f86270 */
[----:B------:R-:W-:-:S06]  /*0490*/  @P1 VIADD R10, R10, 0x1 ;  /* 0x000000010a0a1836 */ /* 0x000fcc0000000000 */
[----:B------:R-:W-:-:S04]  /*04a0*/  @!P4 IADD3 R10, PT, PT, -R10, RZ, RZ ;  /* 0x000000ff0a0ac210 */ /* 0x000fc80007ffe1ff */
[----:B0-----:R-:W-:Y:S01]  /*04b0*/  SEL R15, R13, R10, !P2 ;  /* 0x0000000a0d0f7207 */ /* 0x001fe20005000000 */
[----:B------:R-:W-:-:S04]  /*04c0*/  IMAD.WIDE R10, R26, 0x4, R4 ;  /* 0x000000041a0a7825 */ /* 0x000fc800078e0204 */
[----:B------:R-:W-:Y:S02]  /*04d0*/  IMAD.WIDE R18, R15, 0x4, R6 ;  /* 0x000000040f127825 */ /* 0x000fe400078e0206 */
[----:B------:R-:W2:Y:S04]  /*04e0*/  LDG.E.CONSTANT R10, desc[UR4][R10.64] ;  /* 0x000000040a0a7981 */ /* 0x000ea8000c1e9900 */
[----:B------:R-:W3:Y:S01]  /*04f0*/  LDG.E.CONSTANT R18, desc[UR4][R18.64] ;  /* 0x0000000412127981 */ /* 0x000ee2000c1e9900 */
[----:B------:R-:W-:Y:S01]  /*0500*/  IMAD.MOV R16, RZ, RZ, -R15 ;  /* 0x000000ffff107224 */ /* 0x000fe200078e0a0f */
[----:B------:R-:W-:-:S03]  /*0510*/  IADD3 R14, PT, PT, R14, 0x1, RZ ;  /* 0x000000010e0e7810 */ /* 0x000fc60007ffe0ff */
[--C-:B------:R-:W-:Y:S01]  /*0520*/  IMAD R16, R9, R16, R26.reuse ;  /* 0x0000001009107224 */ /* 0x100fe200078e021a */
[----:B------:R-:W-:Y:S01]  /*0530*/  ISETP.NE.AND P1, PT, R14, RZ, PT ;  /* 0x000000ff0e00720c */ /* 0x000fe20003f25270 */
[----:B------:R-:W-:Y:S02]  /*0540*/  IMAD.IADD R26, R17, 0x1, R26 ;  /* 0x00000001111a7824 */ /* 0x000fe400078e021a */
[----:B--2---:R-:W-:Y:S01]  /*0550*/  FMUL R15, R10, UR6 ;  /* 0x000000060a0f7c20 */ /* 0x004fe20008400000 */
[----:B---3--:R-:W-:-:S04]  /*0560*/  IMAD R21, R18, R9, R16 ;  /* 0x0000000912157224 */ /* 0x008fc800078e0210 */
[----:B------:R-:W-:-:S05]  /*0570*/  IMAD.WIDE R20, R21, 0x4, R2 ;  /* 0x0000000415147825 */ /* 0x000fca00078e0202 */
[----:B------:R0:W-:Y:S01]  /*0580*/  REDG.E.ADD.F32.FTZ.RN.STRONG.GPU desc[UR4][R20.64], R15 ;  /* 0x0000000f140079a6 */ /* 0x0001e2000c12f304 */
[----:B------:R-:W-:Y:S05]  /*0590*/  @P1 BRA `(.L_x_12) ;  /* 0xfffffffc008c1947 */ /* 0x000fea000383ffff */
.L_x_11:
[----:B------:R-:W-:Y:S05]  /*05a0*/  BSYNC.RECONVERGENT B0 ;  /* 0x0000000000007941 */ /* 0x000fea0003800200 */
.L_x_10:
[----:B------:R-:W-:Y:S05]  /*05b0*/  @!P0 EXIT ;  /* 0x000000000000894d */ /* 0x000fea0003800000 */
[----:B------:R-:W-:Y:S01]  /*05c0*/  IABS R18, R9 ;  /* 0x0000000900127213 */ /* 0x000fe20000000000 */
[----:B------:R-:W1:Y:S01]  /*05d0*/  LDC R19, c[0x0][0x380] ;  /* 0x0000e000ff137b82 */ /* 0x000e620000000800 */
[----:B------:R-:W2:Y:S02]  /*05e0*/  LDCU UR6, c[0x0][0x388] ;  /* 0x00007100ff0677ac */ /* 0x000ea40008000800 */
[----:B------:R-:W3:Y:S05]  /*05f0*/  I2F.RP R10, R18 ;  /* 0x00000012000a7306 */ /* 0x000eea0000209400 */
[----:B------:R-:W4:Y:S08]  /*0600*/  LDC.64 R2, c[0x0][0x3a0] ;  /* 0x0000e800ff027b82 */ /* 0x000f300000000a00 */
[----:B------:R-:W0:Y:S01]  /*0610*/  LDC.64 R4, c[0x0][0x390] ;  /* 0x0000e400ff047b82 */ /* 0x000e220000000a00 */
[----:B---3--:R-:W3:Y:S07]  /*0620*/  MUFU.RCP R10, R10 ;  /* 0x0000000a000a7308 */ /* 0x008eee0000001000 */
[----:B------:R-:W0:Y:S01]  /*0630*/  LDC.64 R6, c[0x0][0x398] ;  /* 0x0000e600ff067b82 */ /* 0x000e220000000a00 */
[----:B---3--:R-:W-:-:S04]  /*0640*/  IADD3 R8, PT, PT, R10, 0xffffffe, RZ ;  /* 0x0ffffffe0a087810 */ /* 0x008fc80007ffe0ff */
[----:B------:R3:W5:Y:S02]  /*0650*/  F2I.FTZ.U32.TRUNC.NTZ R9, R8 ;  /* 0x0000000800097305 */ /* 0x000764000021f000 */
[----:B---3--:R-:W-:Y:S01]  /*0660*/  MOV R8, RZ ;  /* 0x000000ff00087202 */ /* 0x008fe20000000f00 */
[----:B-----5:R-:W-:-:S04]  /*0670*/  IMAD.MOV R11, RZ, RZ, -R9 ;  /* 0x000000ffff0b7224 */ /* 0x020fc800078e0a09 */
[----:B------:R-:W-:-:S04]  /*0680*/  IMAD R11, R11, R18, RZ ;  /* 0x000000120b0b7224 */ /* 0x000fc800078e02ff */
[----:B-12-4-:R-:W-:-:S07]  /*0690*/  IMAD.HI.U32 R16, R9, R11, R8 ;  /* 0x0000000b09107227 */ /* 0x016fce00078e0008 */
.L_x_13:
[----:B-1----:R-:W-:Y:S01]  /*06a0*/  IABS R9, R26 ;  /* 0x0000001a00097213 */ /* 0x002fe20000000000 */
[----:B0-----:R-:W-:Y:S01]  /*06b0*/  IMAD.WIDE R10, R26, 0x4, R4 ;  /* 0x000000041a0a7825 */ /* 0x001fe200078e0204 */
[-C--:B------:R-:W-:Y:S02]  /*06c0*/  IABS R24, R19.reuse ;  /* 0x0000001300187213 */ /* 0x080fe40000000000 */
[----:B------:R-:W-:Y:S01]  /*06d0*/  LOP3.LUT R23, RZ, R19, RZ, 0x33, !PT ;  /* 0x00000013ff177212 */ /* 0x000fe200078e33ff */
[----:B------:R-:W-:Y:S01]  /*06e0*/  IMAD.HI.U32 R16, R16, R9, RZ ;  /* 0x0000000910107227 */ /* 0x000fe200078e00ff */
[----:B------:R0:W2:Y:S03]  /*06f0*/  LDG.E.CONSTANT R13, desc[UR4][R10.64] ;  /* 0x000000040a0d7981 */ /* 0x0000a6000c1e9900 */
[----:B------:R-:W-:-:S04]  /*0700*/  IMAD.MOV R8, RZ, RZ, -R16 ;  /* 0x000000ffff087224 */ /* 0x000fc800078e0a10 */
[----:B------:R-:W-:Y:S01]  /*0710*/  IMAD R9, R24, R8, R9 ;  /* 0x0000000818097224 */ /* 0x000fe200078e0209 */
[----:B------:R-:W-:-:S04]  /*0720*/  LOP3.LUT R8, R26, R19, RZ, 0x3c, !PT ;  /* 0x000000131a087212 */ /* 0x000fc800078e3cff */
[----:B------:R-:W-:Y:S02]  /*0730*/  ISETP.GT.U32.AND P1, PT, R18, R9, PT ;  /* 0x000000091200720c */ /* 0x000fe40003f24070 */
[----:B------:R-:W-:-:S11]  /*0740*/  ISETP.GE.AND P2, PT, R8, RZ, PT ;  /* 0x000000ff0800720c */ /* 0x000fd60003f46270 */
[----:B------:R-:W-:Y:S01]  /*0750*/  @!P1 IADD3 R9, PT, PT, R9, -R24, RZ ;  /* 0x8000001809099210 */ /* 0x000fe20007ffe0ff */
[----:B------:R-:W-:-:S03]  /*0760*/  @!P1 VIADD R16, R16, 0x1 ;  /* 0x0000000110109836 */ /* 0x000fc60000000000 */
[----:B------:R-:W-:-:S13]  /*0770*/  ISETP.GE.U32.AND P0, PT, R9, R18, PT ;  /* 0x000000120900720c */ /* 0x000fda0003f06070 */
[----:B------:R-:W-:Y:S02]  /*0780*/  @P0 IADD3 R16, PT, PT, R16, 0x1, RZ ;  /* 0x0000000110100810 */ /* 0x000fe40007ffe0ff */
[----:B------:R-:W-:-:S03]  /*0790*/  ISETP.NE.AND P0, PT, R19, RZ, PT ;  /* 0x000000ff1300720c */ /* 0x000fc60003f05270 */
[----:B------:R-:W-:-:S05]  /*07a0*/  @!P2 IMAD.MOV R16, RZ, RZ, -R16 ;  /* 0x000000ffff10a224 */ /* 0x000fca00078e0a10 */
[----:B------:R-:W-:-:S05]  /*07b0*/  SEL R15, R23, R16, !P0 ;  /* 0x00000010170f7207 */ /* 0x000fca0004000000 */
[----:B------:R-:W-:-:S06]  /*07c0*/  IMAD.WIDE R28, R15, 0x4, R6 ;  /* 0x000000040f1c7825 */ /* 0x000fcc00078e0206 */
[----:B------:R1:W3:Y:S01]  /*07d0*/  LDG.E.CONSTANT R28, desc[UR4][R28.64] ;  /* 0x000000041c1c7981 */ /* 0x0002e2000c1e9900 */
[----:B------:R-:W4:Y:S08]  /*07e0*/  I2F.RP R12, R24 ;  /* 0x00000018000c7306 */ /* 0x000f300000209400 */
[----:B----4-:R-:W4:Y:S02]  /*07f0*/  MUFU.RCP R12, R12 ;  /* 0x0000000c000c7308 */ /* 0x010f240000001000 */
[----:B----4-:R-:W-:-:S06]  /*0800*/  IADD3 R8, PT, PT, R12, 0xffffffe, RZ ;  /* 0x0ffffffe0c087810 */ /* 0x010fcc0007ffe0ff */
[----:B------:R4:W5:Y:S01]  /*0810*/  F2I.FTZ.U32.TRUNC.NTZ R9, R8 ;  /* 0x0000000800097305 */ /* 0x000962000021f000 */
[----:B------:R-:W-:Y:S01]  /*0820*/  IADD3 R20, PT, PT, R17, R26, RZ ;  /* 0x0000001a11147210 */ /* 0x000fe20007ffe0ff */
[----:B----4-:R-:W-:-:S03]  /*0830*/  HFMA2 R8, -RZ, RZ, 0, 0 ;  /* 0x00000000ff087431 */ /* 0x010fc600000001ff */
[----:B------:R-:W-:Y:S01]  /*0840*/  IABS R14, R20 ;  /* 0x00000014000e7213 */ /* 0x000fe20000000000 */
[----:B-----5:R-:W-:-:S04]  /*0850*/  IMAD.MOV R21, RZ, RZ, -R9 ;  /* 0x000000ffff157224 */ /* 0x020fc800078e0a09 */
[----:B------:R-:W-:-:S04]  /*0860*/  IMAD R21, R21, R24, RZ ;  /* 0x0000001815157224 */ /* 0x000fc800078e02ff */
[----:B------:R-:W-:-:S04]  /*0870*/  IMAD.HI.U32 R16, R9, R21, R8 ;  /* 0x0000001509107227 */ /* 0x000fc800078e0008 */
[----:B------:R-:W-:-:S04]  /*0880*/  IMAD.MOV.U32 R9, RZ, RZ, R14 ;  /* 0x000000ffff097224 */ /* 0x000fc800078e000e */
[----:B------:R-:W-:-:S05]  /*0890*/  IMAD.HI.U32 R12, R16, R9, RZ ;  /* 0x00000009100c7227 */ /* 0x000fca00078e00ff */
[----:B------:R-:W-:Y:S02]  /*08a0*/  IADD3 R8, PT, PT, -R12, RZ, RZ ;  /* 0x000000ff0c087210 */ /* 0x000fe40007ffe1ff */
[----:B------:R-:W-:-:S03]  /*08b0*/  MOV R18, R24 ;  /* 0x0000001800127202 */ /* 0x000fc60000000f00 */
[----:B------:R-:W-:Y:S02]  /*08c0*/  IMAD R9, R24, R8, R9 ;  /* 0x0000000818097224 */ /* 0x000fe400078e0209 */
[----:B------:R-:W-:-:S03]  /*08d0*/  IMAD.IADD R22, R17, 0x1, R20 ;  /* 0x0000000111167824 */ /* 0x000fc600078e0214 */
[----:B------:R-:W-:Y:S02]  /*08e0*/  ISETP.GT.U32.AND P5, PT, R18, R9, PT ;  /* 0x000000091200720c */ /* 0x000fe40003fa4070 */
[----:B------:R-:W-:-:S05]  /*08f0*/  IABS R21, R22 ;  /* 0x0000001600157213 */ /* 0x000fca0000000000 */
[----:B------:R-:W-:-:S04]  /*0900*/  IMAD.HI.U32 R14, R16, R21, RZ ;  /* 0x00000015100e7227 */ /* 0x000fc800078e00ff */
[----:B------:R-:W-:Y:S02]  /*0910*/  IMAD.MOV R8, RZ, RZ, -R14 ;  /* 0x000000ffff087224 */ /* 0x000fe400078e0a0e */
[----:B------:R-:W-:Y:S02]  /*0920*/  @!P5 IMAD.IADD R9, R9, 0x1, -R24 ;  /* 0x000000010909d824 */ /* 0x000fe400078e0a18 */
[----:B------:R-:W-:-:S03]  /*0930*/  IMAD R21, R24, R8, R21 ;  /* 0x0000000818157224 */ /* 0x000fc600078e0215 */
[----:B------:R-:W-:Y:S02]  /*0940*/  ISETP.GE.U32.AND P4, PT, R9, R18, PT ;  /* 0x000000120900720c */ /* 0x000fe40003f86070 */
[----:B------:R-:W-:Y:S02]  /*0950*/  LOP3.LUT R8, R20, R19, RZ, 0x3c, !PT ;  /* 0x0000001314087212 */ /* 0x000fe400078e3cff */
[----:B------:R-:W-:Y:S02]  /*0960*/  ISETP.GT.U32.AND P3, PT, R18, R21, PT ;  /* 0x000000151200720c */ /* 0x000fe40003f64070 */
[----:B------:R-:W-:Y:S02]  /*0970*/  IADD3 R15, PT, PT, -R15, RZ, RZ ;  /* 0x000000ff0f0f7210 */ /* 0x000fe40007ffe1ff */
[----:B------:R-:W-:Y:S02]  /*0980*/  ISETP.GE.AND P1, PT, R8, RZ, PT ;  /* 0x000000ff0800720c */ /* 0x000fe40003f26270 */
[----:B------:R-:W-:Y:S01]  /*0990*/  @!P5 IADD3 R12, PT, PT, R12, 0x1, RZ ;  /* 0x000000010c0cd810 */ /* 0x000fe20007ffe0ff */
[----:B------:R-:W-:Y:S01]  /*09a0*/  IMAD R26, R19, R15, R26 ;  /* 0x0000000f131a7224 */ /* 0x000fe200078e021a */
[----:B------:R-:W-:Y:S01]  /*09b0*/  LOP3.LUT R9, R22, R19, RZ, 0x3c, !PT ;  /* 0x0000001316097212 */ /* 0x000fe200078e3cff */
[----:B0-----:R-:W-:-:S04]  /*09c0*/  IMAD.WIDE R10, R17, 0x4, R10 ;  /* 0x00000004110a7825 */ /* 0x001fc800078e020a */
[----:B------:R-:W-:Y:S01]  /*09d0*/  @P4 VIADD R12, R12, 0x1 ;  /* 0x000000010c0c4836 */ /* 0x000fe20000000000 */
[----:B------:R-:W-:Y:S01]  /*09e0*/  ISETP.GE.AND P5, PT, R9, RZ, PT ;  /* 0x000000ff0900720c */ /* 0x000fe20003fa6270 */
[----:B------:R-:W-:-:S05]  /*09f0*/  @!P3 IMAD.IADD R21, R21, 0x1, -R24 ;  /* 0x000000011515b824 */ /* 0x000fca00078e0a18 */
[----:B------:R-:W-:Y:S02]  /*0a00*/  ISETP.GE.U32.AND P2, PT, R21, R18, PT ;  /* 0x000000121500720c */ /* 0x000fe40003f46070 */
[----:B------:R0:W4:Y:S01]  /*0a10*/  LDG.E.CONSTANT R21, desc[UR4][R10.64] ;  /* 0x000000040a157981 */ /* 0x000122000c1e9900 */
[----:B------:R-:W-:-:S10]  /*0a20*/  @!P3 IADD3 R14, PT, PT, R14, 0x1, RZ ;  /* 0x000000010e0eb810 */ /* 0x000fd40007ffe0ff */
[----:B------:R-:W-:-:S04]  /*0a30*/  @P2 IADD3 R14, PT, PT, R14, 0x1, RZ ;  /* 0x000000010e0e2810 */ /* 0x000fc80007ffe0ff */
[----:B-1----:R-:W-:-:S04]  /*0a40*/  MOV R29, R14 ;  /* 0x0000000e001d7202 */ /* 0x002fc80000000f00 */
[----:B------:R-:W-:-:S04]  /*0a50*/  @!P5 IADD3 R29, PT, PT, -R29, RZ, RZ ;  /* 0x000000ff1d1dd210 */ /* 0x000fc80007ffe1ff */
[----:B------:R-:W-:Y:S01]  /*0a60*/  SEL R29, R23, R29, !P0 ;  /* 0x0000001d171d7207 */ /* 0x000fe20004000000 */
[----:B--2---:R-:W-:Y:S01]  /*0a70*/  FMUL R15, R13, UR6 ;  /* 0x000000060d0f7c20 */ /* 0x004fe20008400000 */
[----:B---3--:R-:W-:Y:S02]  /*0a80*/  IMAD R9, R28, R19, R26 ;  /* 0x000000131c097224 */ /* 0x008fe400078e021a */
[----:B------:R-:W-:Y:S02]  /*0a90*/  IMAD.MOV.U32 R28, RZ, RZ, R12 ;  /* 0x000000ffff1c7224 */ /* 0x000fe400078e000c */
[----:B------:R-:W-:-:S04]  /*0aa0*/  IMAD.WIDE R12, R17, 0x4, R10 ;  /* 0x00000004110c7825 */ /* 0x000fc800078e020a */
[----:B------:R-:W-:Y:S01]  /*0ab0*/  @!P1 IMAD.MOV R28, RZ, RZ, -R28 ;  /* 0x000000ffff1c9224 */ /* 0x000fe200078e0a1c */
[----:B------:R-:W2:Y:S01]  /*0ac0*/  LDG.E.CONSTANT R25, desc[UR4][R12.64] ;  /* 0x000000040c197981 */ /* 0x000ea2000c1e9900 */
[C---:B------:R-:W-:Y:S02]  /*0ad0*/  IMAD.IADD R26, R17.reuse, 0x1, R22 ;  /* 0x00000001111a7824 */ /* 0x040fe400078e0216 */
[----:B0-----:R-:W-:Y:S01]  /*0ae0*/  IMAD.WIDE R10, R17, 0x4, R12 ;  /* 0x00000004110a7825 */ /* 0x001fe200078e020c */
[----:B------:R-:W-:Y:S02]  /*0af0*/  SEL R27, R23, R28, !P0 ;  /* 0x0000001c171b7207 */ /* 0x000fe40004000000 */
[----:B------:R-:W-:-:S03]  /*0b00*/  IABS R28, R26 ;  /* 0x0000001a001c7213 */ /* 0x000fc60000000000 */
[----:B------:R0:W3:Y:S02]  /*0b10*/  LDG.E.CONSTANT R10, desc[UR4][R10.64] ;  /* 0x000000040a0a7981 */ /* 0x0000e4000c1e9900 */
[----:B0-----:R-:W-:-:S04]  /*0b20*/  IMAD.HI.U32 R11, R16, R28, RZ ;  /* 0x0000001c100b7227 */ /* 0x001fc800078e00ff */
[----:B------:R-:W-:-:S04]  /*0b30*/  IMAD.MOV R13, RZ, RZ, -R11 ;  /* 0x000000ffff0d7224 */ /* 0x000fc800078e0a0b */
[----:B------:R-:W-:-:S05]  /*0b40*/  IMAD R13, R24, R13, R28 ;  /* 0x0000000d180d7224 */ /* 0x000fca00078e021c */
[----:B------:R-:W-:-:S13]  /*0b50*/  ISETP.GT.U32.AND P2, PT, R18, R13, PT ;  /* 0x0000000d1200720c */ /* 0x000fda0003f44070 */
[----:B------:R-:W-:-:S04]  /*0b60*/  @!P2 IADD3 R13, PT, PT, R13, -R24, RZ ;  /* 0x800000180d0da210 */ /* 0x000fc80007ffe0ff */
[----:B------:R-:W-:Y:S02]  /*0b70*/  ISETP.GE.U32.AND P1, PT, R13, R18, PT ;  /* 0x000000120d00720c */ /* 0x000fe40003f26070 */
[----:B------:R-:W-:Y:S01]  /*0b80*/  LOP3.LUT R13, R26, R19, RZ, 0x3c, !PT ;  /* 0x000000131a0d7212 */ /* 0x000fe200078e3cff */
[----:B------:R-:W-:-:S03]  /*0b90*/  @!P2 VIADD R11, R11, 0x1 ;  /* 0x000000010b0ba836 */ /* 0x000fc60000000000 */
[----:B------:R-:W-:Y:S01]  /*0ba0*/  ISETP.GE.AND P3, PT, R13, RZ, PT ;  /* 0x000000ff0d00720c */ /* 0x000fe20003f66270 */
[----:B------:R-:W-:-:S05]  /*0bb0*/  IMAD.WIDE R8, R9, 0x4, R2 ;  /* 0x0000000409087825 */ /* 0x000fca00078e0202 */
[----:B------:R0:W-:Y:S01]  /*0bc0*/  REDG.E.ADD.F32.FTZ.RN.STRONG.GPU desc[UR4][R8.64], R15 ;  /* 0x0000000f080079a6 */ /* 0x0001e2000c12f304 */
[----:B------:R-:W-:-:S06]  /*0bd0*/  @P1 IADD3 R11, PT, PT, R11, 0x1, RZ ;  /* 0x000000010b0b1810 */ /* 0x000fcc0007ffe0ff */
[----:B------:R-:W-:Y:S02]  /*0be0*/  @!P3 IMAD.MOV R11, RZ, RZ, -R11 ;  /* 0x000000ffff0bb224 */ /* 0x000fe400078e0a0b */
[----:B0-----:R-:W-:-:S03]  /*0bf0*/  IMAD.WIDE R8, R29, 0x4, R6 ;  /* 0x000000041d087825 */ /* 0x001fc600078e0206 */
[----:B------:R-:W-:Y:S01]  /*0c00*/  SEL R11, R23, R11, !P0 ;  /* 0x0000000b170b7207 */ /* 0x000fe20004000000 */
[--C-:B------:R-:W-:Y:S01]  /*0c10*/  IMAD.WIDE R14, R27, 0x4, R6.reuse ;  /* 0x000000041b0e7825 */ /* 0x100fe200078e0206 */
[----:B------:R0:W5:Y:S05]  /*0c20*/  LDG.E.CONSTANT R12, desc[UR4][R8.64] ;  /* 0x00000004080c7981 */ /* 0x00016a000c1e9900 */
[----:B------:R1:W5:Y:S01]  /*0c30*/  LDG.E.CONSTANT R14, desc[UR4][R14.64] ;  /* 0x000000040e0e7981 */ /* 0x000362000c1e9900 */
[----:B0-----:R-:W-:-:S06]  /*0c40*/  IMAD.WIDE R8, R11, 0x4, R6 ;  /* 0x000000040b087825 */ /* 0x001fcc00078e0206 */
[----:B------:R-:W5:Y:S01]  /*0c50*/  LDG.E.CONSTANT R8, desc[UR4][R8.64] ;  /* 0x0000000408087981 */ /* 0x000f62000c1e9900 */
[----:B-1----:R-:W-:Y:S02]  /*0c60*/  IADD3 R15, PT, PT, -R11, RZ, RZ ;  /* 0x000000ff0b0f7210 */ /* 0x002fe40007ffe1ff */
[----:B------:R-:W-:Y:S01]  /*0c70*/  IADD3 R27, PT, PT, -R27, RZ, RZ ;  /* 0x000000ff1b1b7210 */ /* 0x000fe20007ffe1ff */
[----:B------:R-:W-:Y:S02]  /*0c80*/  IMAD.MOV R29, RZ, RZ, -R29 ;  /* 0x000000ffff1d7224 */ /* 0x000fe400078e0a1d */
[----:B------:R-:W-:Y:S01]  /*0c90*/  IMAD R15, R19, R15, R26 ;  /* 0x0000000f130f7224 */ /* 0x000fe200078e021a */
[----:B------:R-:W-:Y:S01]  /*0ca0*/  IADD3 R26, PT, PT, R17, R26, RZ ;  /* 0x0000001a111a7210 */ /* 0x000fe20007ffe0ff */
[C---:B------:R-:W-:Y:S02]  /*0cb0*/  IMAD R20, R19.reuse, R27, R20 ;  /* 0x0000001b13147224 */ /* 0x040fe400078e0214 */
[----:B------:R-:W-:Y:S01]  /*0cc0*/  IMAD R22, R19, R29, R22 ;  /* 0x0000001d13167224 */ /* 0x000fe200078e0216 */
[----:B------:R-:W-:Y:S01]  /*0cd0*/  ISETP.GE.AND P0, PT, R26, R0, PT ;  /* 0x000000001a00720c */ /* 0x000fe20003f06270 */
[----:B----4-:R-:W-:Y:S01]  /*0ce0*/  FMUL R21, R21, UR6 ;  /* 0x0000000615157c20 */ /* 0x010fe20008400000 */
[----:B--2---:R-:W-:Y:S01]  /*0cf0*/  FMUL R25, R25, UR6 ;  /* 0x0000000619197c20 */ /* 0x004fe20008400000 */
[----:B---3--:R-:W-:Y:S01]  /*0d00*/  FMUL R23, R10, UR6 ;  /* 0x000000060a177c20 */ /* 0x008fe20008400000 */
[----:B-----5:R-:W-:-:S02]  /*0d10*/  IMAD R13, R12, R19, R22 ;  /* 0x000000130c0d7224 */ /* 0x020fc400078e0216 */
[-C--:B------:R-:W-:Y:S02]  /*0d20*/  IMAD R11, R14, R19.reuse, R20 ;  /* 0x000000130e0b7224 */ /* 0x080fe400078e0214 */
[----:B------:R-:W-:Y:S02]  /*0d30*/  IMAD R15, R8, R19, R15 ;  /* 0x00000013080f7224 */ /* 0x000fe400078e020f */
[----:B------:R-:W-:-:S04]  /*0d40*/  IMAD.WIDE R8, R11, 0x4, R2 ;  /* 0x000000040b087825 */ /* 0x000fc800078e0202 */
[--C-:B------:R-:W-:Y:S01]  /*0d50*/  IMAD.WIDE R10, R13, 0x4, R2.reuse ;  /* 0x000000040d0a7825 */ /* 0x100fe200078e0202 */
[----:B------:R1:W-:Y:S03]  /*0d60*/  REDG.E.ADD.F32.FTZ.RN.STRONG.GPU desc[UR4][R8.64], R21 ;  /* 0x00000015080079a6 */ /* 0x0003e6000c12f304 */
[----:B------:R-:W-:Y:S01]  /*0d70*/  IMAD.WIDE R12, R15, 0x4, R2 ;  /* 0x000000040f0c7825 */ /* 0x000fe200078e0202 */
[----:B------:R1:W-:Y:S04]  /*0d80*/  REDG.E.ADD.F32.FTZ.RN.STRONG.GPU desc[UR4][R10.64], R25 ;  /* 0x000000190a0079a6 */ /* 0x0003e8000c12f304 */
[----:B------:R1:W-:Y:S01]  /*0d90*/  REDG.E.ADD.F32.FTZ.RN.STRONG.GPU desc[UR4][R12.64], R23 ;  /* 0x000000170c0079a6 */ /* 0x0003e2000c12f304 */
[----:B------:R-:W-:Y:S05]  /*0da0*/  @!P0 BRA `(.L_x_13) ;  /* 0xfffffff8003c8947 */ /* 0x000fea000383ffff */
[----:B------:R-:W-:Y:S05]  /*0db0*/  EXIT ;  /* 0x000000000000794d */ /* 0x000fea0003800000 */
.L_x_14:
        /* <DEDUP_REMOVED lines=12> */
.L_x_59:


//--------------------- .text._Z18addHadamardProductiPKfS0_fPf --------------------------
	.section	.text._Z18addHadamardProductiPKfS0_fPf,"ax",@progbits
	.align	128
        .global         _Z18addHadamardProductiPKfS0_fPf
        .type           _Z18addHadamardProductiPKfS0_fPf,@function
        .size           _Z18addHadamardProductiPKfS0_fPf,(.L_x_60 - _Z18addHadamardProductiPKfS0_fPf)
        .other          _Z18addHadamardProductiPKfS0_fPf,@"STO_CUDA_ENTRY STV_DEFAULT"
_Z18addHadamardProductiPKfS0_fPf:
.text._Z18addHadamardProductiPKfS0_fPf:
        /* <DEDUP_REMOVED lines=11> */
[----:B------:R-:W-:Y:S01]  /*00b0*/  IADD3 R2, PT, PT, R0, R3, RZ ;  /* 0x0000000300027210 */ /* 0x000fe20007ffe0ff */
[----:B------:R-:W1:Y:S01]  /*00c0*/  LDCU UR8, c[0x0][0x398] ;  /* 0x00007300ff0877ac */ /* 0x000e620008000800 */
[----:B------:R-:W-:Y:S01]  /*00d0*/  IADD3 R9, PT, PT, RZ, -R0, RZ ;  /* 0x80000000ff097210 */ /* 0x000fe20007ffe0ff */
[----:B------:R-:W-:Y:S01]  /*00e0*/  BSSY.RECONVERGENT B0, `(.L_x_15) ;  /* 0x000002f000007945 */ /* 0x000fe20003800200 */
[C---:B------:R-:W-:Y:S01]  /*00f0*/  ISETP.GE.AND P0, PT, R2.reuse, UR6, PT ;  /* 0x0000000602007c0c */ /* 0x040fe2000bf06270 */
[----:B------:R-:W2:Y:S01]  /*0100*/  LDCU.64 UR4, c[0x0][0x358] ;  /* 0x00006b00ff0477ac */ /* 0x000ea20008000a00 */
[----:B------:R-:W-:Y:S02]  /*0110*/  VIMNMX R7, PT, PT, R2, UR6, !PT ;  /* 0x0000000602077c48 */ /* 0x000fe4000ffe0100 */
[----:B------:R-:W-:Y:S01]  /*0120*/  SEL R6, RZ, 0x1, P0 ;  /* 0x00000001ff067807 */ /* 0x000fe20000000000 */
[----:B------:R-:W3:Y:S01]  /*0130*/  LDCU UR7, c[0x0][0x398] ;  /* 0x00007300ff0777ac */ /* 0x000ee20008000800 */
[----:B------:R-:W-:-:S02]  /*0140*/  ISETP.NE.U32.AND P2, PT, R0, RZ, PT ;  /* 0x000000ff0000720c */ /* 0x000fc40003f45070 */
        /* <DEDUP_REMOVED lines=20> */
[----:B-123--:R-:W-:Y:S05]  /*0290*/  @!P0 BRA `(.L_x_16) ;  /* 0x00000000004c8947 */ /* 0x00efea0003800000 */
[----:B------:R-:W0:Y:S01]  /*02a0*/  LDC.64 R4, c[0x0][0x3a0] ;  /* 0x0000e800ff047b82 */ /* 0x000e220000000a00 */
[----:B------:R-:W-:-:S04]  /*02b0*/  IADD3 R2, PT, PT, R2, 0x1, RZ ;  /* 0x0000000102027810 */ /* 0x000fc80007ffe0ff */
[----:B------:R-:W-:-:S03]  /*02c0*/  LOP3.LUT R2, R2, 0x3, RZ, 0xc0, !PT ;  /* 0x0000000302027812 */ /* 0x000fc600078ec0ff */
[----:B------:R-:W1:Y:S01]  /*02d0*/  LDC.64 R6, c[0x0][0x390] ;  /* 0x0000e400ff067b82 */ /* 0x000e620000000a00 */
[----:B------:R-:W-:-:S07]  /*02e0*/  IADD3 R2, PT, PT, -R2, RZ, RZ ;  /* 0x000000ff02027210 */ /* 0x000fce0007ffe1ff */
[----:B------:R-:W2:Y:S02]  /*02f0*/  LDC.64 R8, c[0x0][0x388] ;  /* 0x0000e200ff087b82 */ /* 0x000ea40000000a00 */
.L_x_17:
[----:B0--3--:R-:W-:-:S04]  /*0300*/  IMAD.WIDE R10, R3, 0x4, R4 ;  /* 0x00000004030a7825 */ /* 0x009fc800078e0204 */
[C---:B-1----:R-:W-:Y:S01]  /*0310*/  IMAD.WIDE R12, R3.reuse, 0x4, R6 ;  /* 0x00000004030c7825 */ /* 0x042fe200078e0206 */
[----:B------:R-:W3:Y:S03]  /*0320*/  LDG.E R16, desc[UR4][R10.64] ;  /* 0x000000040a107981 */ /* 0x000ee6000c1e1900 */
[----:B--2---:R-:W-:Y:S02]  /*0330*/  IMAD.WIDE R14, R3, 0x4, R8 ;  /* 0x00000004030e7825 */ /* 0x004fe400078e0208 */
[----:B------:R-:W2:Y:S04]  /*0340*/  LDG.E.CONSTANT R13, desc[UR4][R12.64] ;  /* 0x000000040c0d7981 */ /* 0x000ea8000c1e9900 */
[----:B------:R-:W2:Y:S01]  /*0350*/  LDG.E.CONSTANT R14, desc[UR4][R14.64] ;  /* 0x000000040e0e7981 */ /* 0x000ea2000c1e9900 */
[----:B------:R-:W-:-:S04]  /*0360*/  IADD3 R2, PT, PT, R2, 0x1, RZ ;  /* 0x0000000102027810 */ /* 0x000fc80007ffe0ff */
[----:B------:R-:W-:Y:S02]  /*0370*/  ISETP.NE.AND P0, PT, R2, RZ, PT ;  /* 0x000000ff0200720c */ /* 0x000fe40003f05270 */
[----:B------:R-:W-:Y:S01]  /*0380*/  IADD3 R3, PT, PT, R0, R3, RZ ;  /* 0x0000000300037210 */ /* 0x000fe20007ffe0ff */
[----:B---3--:R-:W-:-:S04]  /*0390*/  FMUL R17, R16, UR7 ;  /* 0x0000000710117c20 */ /* 0x008fc80008400000 */
[----:B--2---:R-:W-:-:S05]  /*03a0*/  FFMA R17, R14, R13, R17 ;  /* 0x0000000d0e117223 */ /* 0x004fca0000000011 */
[----:B------:R3:W-:Y:S01]  /*03b0*/  STG.E desc[UR4][R10.64], R17 ;  /* 0x000000110a007986 */ /* 0x0007e2000c101904 */
[----:B------:R-:W-:Y:S05]  /*03c0*/  @P0 BRA `(.L_x_17) ;  /* 0xfffffffc00cc0947 */ /* 0x000fea000383ffff */
.L_x_16:
[----:B------:R-:W-:Y:S05]  /*03d0*/  BSYNC.RECONVERGENT B0 ;  /* 0x0000000000007941 */ /* 0x000fea0003800200 */
.L_x_15:
[----:B------:R-:W-:Y:S05]  /*03e0*/  @!P1 EXIT ;  /* 0x000000000000994d */ /* 0x000fea0003800000 */
.L_x_18:
[----:B0-----:R-:W3:Y:S08]  /*03f0*/  LDC.64 R6, c[0x0][0x3a0] ;  /* 0x0000e800ff067b82 */ /* 0x001ef00000000a00 */
[----:B------:R-:W0:Y:S08]  /*0400*/  LDC.64 R4, c[0x0][0x388] ;  /* 0x0000e200ff047b82 */ /* 0x000e300000000a00 */
[----:B------:R-:W1:Y:S01]  /*0410*/  LDC.64 R8, c[0x0][0x390] ;  /* 0x0000e400ff087b82 */ /* 0x000e620000000a00 */
[----:B---3--:R-:W-:-:S05]  /*0420*/  IMAD.WIDE R16, R3, 0x4, R6 ;  /* 0x0000000403107825 */ /* 0x008fca00078e0206 */
[----:B------:R-:W2:Y:S01]  /*0430*/  LDG.E R2, desc[UR4][R16.64] ;  /* 0x0000000410027981 */ /* 0x000ea2000c1e1900 */
[----:B0-----:R-:W-:-:S05]  /*0440*/  IMAD.WIDE R6, R3, 0x4, R4 ;  /* 0x0000000403067825 */ /* 0x001fca00078e0204 */
[----:B------:R-:W3:Y:S01]  /*0450*/  LDG.E.CONSTANT R19, desc[UR4][R6.64] ;  /* 0x0000000406137981 */ /* 0x000ee2000c1e9900 */
[----:B-1----:R-:W-:-:S05]  /*0460*/  IMAD.WIDE R12, R3, 0x4, R8 ;  /* 0x00000004030c7825 */ /* 0x002fca00078e0208 */
[----:B------:R-:W3:Y:S01]  /*0470*/  LDG.E.CONSTANT R4, desc[UR4][R12.64] ;  /* 0x000000040c047981 */ /* 0x000ee2000c1e9900 */
[----:B------:R-:W-:-:S04]  /*0480*/  IMAD.WIDE R8, R0, 0x4, R6 ;  /* 0x0000000400087825 */ /* 0x000fc800078e0206 */
[----:B------:R-:W-:-:S05]  /*0490*/  IMAD.WIDE R10, R0, 0x4, R12 ;  /* 0x00000004000a7825 */ /* 0x000fca00078e020c */
[----:B------:R-:W4:Y:S01]  /*04a0*/  LDG.E.CONSTANT R15, desc[UR4][R10.64] ;  /* 0x000000040a0f7981 */ /* 0x000f22000c1e9900 */
[----:B--2---:R-:W-:-:S04]  /*04b0*/  FMUL R2, R2, UR8 ;  /* 0x0000000802027c20 */ /* 0x004fc80008400000 */
[----:B---3--:R-:W-:Y:S01]  /*04c0*/  FFMA R19, R19, R4, R2 ;  /* 0x0000000413137223 */ /* 0x008fe20000000002 */
[C---:B------:R-:W-:Y:S01]  /*04d0*/  IMAD.WIDE R4, R0.reuse, 0x4, R16 ;  /* 0x0000000400047825 */ /* 0x040fe200078e0210 */
[----:B------:R-:W4:Y:S04]  /*04e0*/  LDG.E.CONSTANT R2, desc[UR4][R8.64] ;  /* 0x0000000408027981 */ /* 0x000f28000c1e9900 */
[----:B------:R0:W-:Y:S04]  /*04f0*/  STG.E desc[UR4][R16.64], R19 ;  /* 0x0000001310007986 */ /* 0x0001e8000c101904 */
[----:B------:R-:W2:Y:S01]  /*0500*/  LDG.E R14, desc[UR4][R4.64] ;  /* 0x00000004040e7981 */ /* 0x000ea2000c1e1900 */
[----:B------:R-:W-:-:S04]  /*0510*/  IMAD.WIDE R12, R0, 0x4, R8 ;  /* 0x00000004000c7825 */ /* 0x000fc800078e0208 */
[----:B--2---:R-:W-:-:S04]  /*0520*/  FMUL R7, R14, UR8 ;  /* 0x000000080e077c20 */ /* 0x004fc80008400000 */
[----:B----4-:R-:W-:Y:S01]  /*0530*/  FFMA R21, R2, R15, R7 ;  /* 0x0000000f02157223 */ /* 0x010fe20000000007 */
[C---:B------:R-:W-:Y:S01]  /*0540*/  IMAD.WIDE R6, R0.reuse, 0x4, R4 ;  /* 0x0000000400067825 */ /* 0x040fe200078e0204 */
[----:B------:R-:W2:Y:S03]  /*0550*/  LDG.E.CONSTANT R2, desc[UR4][R12.64] ;  /* 0x000000040c027981 */ /* 0x000ea6000c1e9900 */
[C---:B------:R-:W-:Y:S01]  /*0560*/  IMAD.WIDE R14, R0.reuse, 0x4, R10 ;  /* 0x00000004000e7825 */ /* 0x040fe200078e020a */
[----:B------:R1:W-:Y:S04]  /*0570*/  STG.E desc[UR4][R4.64], R21 ;  /* 0x0000001504007986 */ /* 0x0003e8000c101904 */
[----:B0-----:R-:W3:Y:S04]  /*0580*/  LDG.E R16, desc[UR4][R6.64] ;  /* 0x0000000406107981 */ /* 0x001ee8000c1e1900 */
[----:B------:R-:W2:Y:S01]  /*0590*/  LDG.E.CONSTANT R17, desc[UR4][R14.64] ;  /* 0x000000040e117981 */ /* 0x000ea2000c1e9900 */
[----:B------:R-:W-:-:S06]  /*05a0*/  IMAD.WIDE R10, R0, 0x4, R14 ;  /* 0x00000004000a7825 */ /* 0x000fcc00078e020e */
[----:B------:R-:W4:Y:S01]  /*05b0*/  LDG.E.CONSTANT R11, desc[UR4][R10.64] ;  /* 0x000000040a0b7981 */ /* 0x000f22000c1e9900 */
[----:B---3--:R-:W-:-:S04]  /*05c0*/  FMUL R9, R16, UR8 ;  /* 0x0000000810097c20 */ /* 0x008fc80008400000 */
[----:B--2---:R-:W-:Y:S01]  /*05d0*/  FFMA R19, R2, R17, R9 ;  /* 0x0000001102137223 */ /* 0x004fe20000000009 */
[----:B------:R-:W-:-:S04]  /*05e0*/  IMAD.WIDE R16, R0, 0x4, R6 ;  /* 0x0000000400107825 */ /* 0x000fc800078e0206 */
[C---:B------:R-:W-:Y:S01]  /*05f0*/  IMAD.WIDE R8, R0.reuse, 0x4, R12 ;  /* 0x0000000400087825 */ /* 0x040fe200078e020c */
[----:B------:R0:W-:Y:S04]  /*0600*/  STG.E desc[UR4][R6.64], R19 ;  /* 0x0000001306007986 */ /* 0x0001e8000c101904 */
[----:B------:R-:W1:Y:S04]  /*0610*/  LDG.E R2, desc[UR4][R16.64] ;  /* 0x0000000410027981 */ /* 0x000e68000c1e1900 */
[----:B------:R-:W4:Y:S01]  /*0620*/  LDG.E.CONSTANT R8, desc[UR4][R8.64] ;  /* 0x0000000408087981 */ /* 0x000f22000c1e9900 */
[----:B------:R-:W-:-:S04]  /*0630*/  LEA R3, R0, R3, 0x2 ;  /* 0x0000000300037211 */ /* 0x000fc800078e10ff */
[----:B------:R-:W-:Y:S01]  /*0640*/  ISETP.GE.AND P0, PT, R3, UR6, PT ;  /* 0x0000000603007c0c */ /* 0x000fe2000bf06270 */
[----:B-1----:R-:W-:-:S04]  /*0650*/  FMUL R5, R2, UR8 ;  /* 0x0000000802057c20 */ /* 0x002fc80008400000 */
[----:B----4-:R-:W-:-:S05]  /*0660*/  FFMA R5, R8, R11, R5 ;  /* 0x0000000b08057223 */ /* 0x010fca0000000005 */
[----:B------:R0:W-:Y:S03]  /*0670*/  STG.E desc[UR4][R16.64], R5 ;  /* 0x0000000510007986 */ /* 0x0001e6000c101904 */
[----:B------:R-:W-:Y:S05]  /*0680*/  @!P0 BRA `(.L_x_18) ;  /* 0xfffffffc00588947 */ /* 0x000fea000383ffff */
[----:B------:R-:W-:Y:S05]  /*0690*/  EXIT ;  /* 0x000000000000794d */ /* 0x000fea0003800000 */
.L_x_19:
        /* <DEDUP_REMOVED lines=14> */
.L_x_60:


//--------------------- .text._Z15hadamardProductiPKfS0_S0_Pf --------------------------
	.section	.text._Z15hadamardProductiPKfS0_S0_Pf,"ax",@progbits
	.align	128
        .global         _Z15hadamardProductiPKfS0_S0_Pf
        .type           _Z15hadamardProductiPKfS0_S0_Pf,@function
        .size           _Z15hadamardProductiPKfS0_S0_Pf,(.L_x_61 - _Z15hadamardProductiPKfS0_S0_Pf)
        .other          _Z15hadamardProductiPKfS0_S0_Pf,@"STO_CUDA_ENTRY STV_DEFAULT"
_Z15hadamardProductiPKfS0_S0_Pf:
.text._Z15hadamardProductiPKfS0_S0_Pf:
        /* <DEDUP_REMOVED lines=46> */
[----:B------:R-:W3:Y:S02]  /*02e0*/  LDC.64 R8, c[0x0][0x398] ;  /* 0x0000e600ff087b82 */ /* 0x000ee40000000a00 */
.L_x_22:
[----:B--2---:R-:W-:-:S04]  /*02f0*/  IMAD.WIDE R16, R0, 0x4, R6 ;  /* 0x0000000400107825 */ /* 0x004fc800078e0206 */
[C---:B-1----:R-:W-:Y:S02]  /*0300*/  IMAD.WIDE R18, R0.reuse, 0x4, R4 ;  /* 0x0000000400127825 */ /* 0x042fe400078e0204 */
[----:B------:R-:W2:Y:S02]  /*0310*/  LDG.E.CONSTANT R17, desc[UR4][R16.64] ;  /* 0x0000000410117981 */ /* 0x000ea4000c1e9900 */
[C---:B---3--:R-:W-:Y:S02]  /*0320*/  IMAD.WIDE R14, R0.reuse, 0x4, R8 ;  /* 0x00000004000e7825 */ /* 0x048fe400078e0208 */
[----:B------:R-:W2:Y:S04]  /*0330*/  LDG.E.CONSTANT R18, desc[UR4][R18.64] ;  /* 0x0000000412127981 */ /* 0x000ea8000c1e9900 */
[----:B------:R-:W3:Y:S01]  /*0340*/  LDG.E.CONSTANT R15, desc[UR4][R14.64] ;  /* 0x000000040e0f7981 */ /* 0x000ee2000c1e9900 */
[----:B0---4-:R-:W-:Y:S01]  /*0350*/  IMAD.WIDE R10, R0, 0x4, R2 ;  /* 0x00000004000a7825 */ /* 0x011fe200078e0202 */
[----:B------:R-:W-:-:S04]  /*0360*/  IADD3 R12, PT, PT, R12, 0x1, RZ ;  /* 0x000000010c0c7810 */ /* 0x000fc80007ffe0ff */
[----:B------:R-:W-:Y:S02]  /*0370*/  ISETP.NE.AND P0, PT, R12, RZ, PT ;  /* 0x000000ff0c00720c */ /* 0x000fe40003f05270 */
[----:B------:R-:W-:Y:S01]  /*0380*/  IADD3 R0, PT, PT, R13, R0, RZ ;  /* 0x000000000d007210 */ /* 0x000fe20007ffe0ff */
[----:B--2---:R-:W-:-:S04]  /*0390*/  FMUL R20, R18, R17 ;  /* 0x0000001112147220 */ /* 0x004fc80000400000 */
[----:B---3--:R-:W-:-:S05]  /*03a0*/  FMUL R21, R20, R15 ;  /* 0x0000000f14157220 */ /* 0x008fca0000400000 */
[----:B------:R4:W-:Y:S01]  /*03b0*/  STG.E desc[UR4][R10.64], R21 ;  /* 0x000000150a007986 */ /* 0x0009e2000c101904 */
[----:B------:R-:W-:Y:S05]  /*03c0*/  @P0 BRA `(.L_x_22) ;  /* 0xfffffffc00c80947 */ /* 0x000fea000383ffff */
.L_x_21:
[----:B------:R-:W-:Y:S05]  /*03d0*/  BSYNC.RECONVERGENT B0 ;  /* 0x0000000000007941 */ /* 0x000fea0003800200 */
.L_x_20:
[----:B------:R-:W-:Y:S05]  /*03e0*/  @!P1 EXIT ;  /* 0x000000000000994d */ /* 0x000fea0003800000 */
.L_x_23:
[----:B0-----:R-:W0:Y:S08]  /*03f0*/  LDC.64 R24, c[0x0][0x390] ;  /* 0x0000e400ff187b82 */ /* 0x001e300000000a00 */
[----:B------:R-:W1:Y:S08]  /*0400*/  LDC.64 R2, c[0x0][0x388] ;  /* 0x0000e200ff027b82 */ /* 0x000e700000000a00 */
[----:B------:R-:W2:Y:S01]  /*0410*/  LDC.64 R4, c[0x0][0x398] ;  /* 0x0000e600ff047b82 */ /* 0x000ea20000000a00 */
[----:B0-----:R-:W-:-:S05]  /*0420*/  IMAD.WIDE R24, R0, 0x4, R24 ;  /* 0x0000000400187825 */ /* 0x001fca00078e0218 */
[----:B------:R-:W3:Y:S01]  /*0430*/  LDG.E.CONSTANT R19, desc[UR4][R24.64] ;  /* 0x0000000418137981 */ /* 0x000ee2000c1e9900 */
[----:B------:R-:W-:-:S04]  /*0440*/  IMAD.WIDE R14, R13, 0x4, R24 ;  /* 0x000000040d0e7825 */ /* 0x000fc800078e0218 */
[----:B-1----:R-:W-:-:S04]  /*0450*/  IMAD.WIDE R2, R0, 0x4, R2 ;  /* 0x0000000400027825 */ /* 0x002fc800078e0202 */
[C---:B----4-:R-:W-:Y:S01]  /*0460*/  IMAD.WIDE R10, R13.reuse, 0x4, R14 ;  /* 0x000000040d0a7825 */ /* 0x050fe200078e020e */
[----:B------:R0:W3:Y:S03]  /*0470*/  LDG.E.CONSTANT R12, desc[UR4][R2.64] ;  /* 0x00000004020c7981 */ /* 0x0000e6000c1e9900 */
[----:B--2---:R-:W-:Y:S01]  /*0480*/  IMAD.WIDE R4, R0, 0x4, R4 ;  /* 0x0000000400047825 */ /* 0x004fe200078e0204 */
[----:B------:R-:W2:Y:S03]  /*0490*/  LDG.E.CONSTANT R15, desc[UR4][R14.64] ;  /* 0x000000040e0f7981 */ /* 0x000ea6000c1e9900 */
[----:B------:R-:W-:-:S04]  /*04a0*/  IMAD.WIDE R26, R13, 0x4, R2 ;  /* 0x000000040d1a7825 */ /* 0x000fc800078e0202 */
[C---:B------:R-:W-:Y:S01]  /*04b0*/  IMAD.WIDE R8, R13.reuse, 0x4, R4 ;  /* 0x000000040d087825 */ /* 0x040fe200078e0204 */
[----:B------:R-:W2:Y:S03]  /*04c0*/  LDG.E.CONSTANT R16, desc[UR4][R26.64] ;  /* 0x000000041a107981 */ /* 0x000ea6000c1e9900 */
[C---:B------:R-:W-:Y:S01]  /*04d0*/  IMAD.WIDE R28, R13.reuse, 0x4, R26 ;  /* 0x000000040d1c7825 */ /* 0x040fe200078e021a */
[----:B------:R-:W4:Y:S03]  /*04e0*/  LDG.E.CONSTANT R4, desc[UR4][R4.64] ;  /* 0x0000000404047981 */ /* 0x000f26000c1e9900 */
[C---:B0-----:R-:W-:Y:S01]  /*04f0*/  IMAD.WIDE R2, R13.reuse, 0x4, R8 ;  /* 0x000000040d027825 */ /* 0x041fe200078e0208 */
[----:B------:R-:W5:Y:S03]  /*0500*/  LDG.E.CONSTANT R17, desc[UR4][R28.64] ;  /* 0x000000041c117981 */ /* 0x000f66000c1e9900 */
[C---:B------:R-:W-:Y:S01]  /*0510*/  IMAD.WIDE R6, R13.reuse, 0x4, R10 ;  /* 0x000000040d067825 */ /* 0x040fe200078e020a */
[----:B------:R-:W5:Y:S03]  /*0520*/  LDG.E.CONSTANT R8, desc[UR4][R8.64] ;  /* 0x0000000408087981 */ /* 0x000f66000c1e9900 */
[C---:B------:R-:W-:Y:S01]  /*0530*/  IMAD.WIDE R22, R13.reuse, 0x4, R28 ;  /* 0x000000040d167825 */ /* 0x040fe200078e021c */
[----:B------:R-:W5:Y:S03]  /*0540*/  LDG.E.CONSTANT R10, desc[UR4][R10.64] ;  /* 0x000000040a0a7981 */ /* 0x000f66000c1e9900 */
[----:B------:R-:W-:Y:S01]  /*0550*/  IMAD.WIDE R20, R13, 0x4, R2 ;  /* 0x000000040d147825 */ /* 0x000fe200078e0202 */
[----:B------:R0:W5:Y:S04]  /*0560*/  LDG.E.CONSTANT R18, desc[UR4][R22.64] ;  /* 0x0000000416127981 */ /* 0x000168000c1e9900 */
[----:B------:R-:W5:Y:S04]  /*0570*/  LDG.E.CONSTANT R7, desc[UR4][R6.64] ;  /* 0x0000000406077981 */ /* 0x000f68000c1e9900 */
[----:B------:R-:W5:Y:S01]  /*0580*/  LDG.E.CONSTANT R2, desc[UR4][R2.64] ;  /* 0x0000000402027981 */ /* 0x000f62000c1e9900 */
[----:B0-----:R-:W0:Y:S03]  /*0590*/  LDC.64 R22, c[0x0][0x3a0] ;  /* 0x0000e800ff167b82 */ /* 0x001e260000000a00 */
[----:B------:R-:W5:Y:S01]  /*05a0*/  LDG.E.CONSTANT R20, desc[UR4][R20.64] ;  /* 0x0000000414147981 */ /* 0x000f62000c1e9900 */
[----:B0-----:R-:W-:-:S04]  /*05b0*/  IMAD.WIDE R22, R0, 0x4, R22 ;  /* 0x0000000400167825 */ /* 0x001fc800078e0216 */
[C---:B------:R-:W-:Y:S01]  /*05c0*/  IMAD.WIDE R24, R13.reuse, 0x4, R22 ;  /* 0x000000040d187825 */ /* 0x040fe200078e0216 */
[----:B------:R-:W-:-:S04]  /*05d0*/  LEA R0, R13, R0, 0x2 ;  /* 0x000000000d007211 */ /* 0x000fc800078e10ff */
[----:B------:R-:W-:Y:S01]  /*05e0*/  ISETP.GE.AND P0, PT, R0, UR6, PT ;  /* 0x0000000600007c0c */ /* 0x000fe2000bf06270 */
[----:B---3--:R-:W-:Y:S01]  /*05f0*/  FMUL R19, R12, R19 ;  /* 0x000000130c137220 */ /* 0x008fe20000400000 */
[----:B--2---:R-:W-:-:S03]  /*0600*/  FMUL R15, R16, R15 ;  /* 0x0000000f100f7220 */ /* 0x004fc60000400000 */
[----:B----4-:R-:W-:Y:S01]  /*0610*/  FMUL R19, R19, R4 ;  /* 0x0000000413137220 */ /* 0x010fe20000400000 */
[----:B-----5:R-:W-:Y:S01]  /*0620*/  FMUL R17, R17, R10 ;  /* 0x0000000a11117220 */ /* 0x020fe20000400000 */
[----:B------:R-:W-:-:S04]  /*0630*/  IMAD.WIDE R10, R13, 0x4, R24 ;  /* 0x000000040d0a7825 */ /* 0x000fc800078e0218 */
[----:B------:R-:W-:Y:S01]  /*0640*/  FMUL R15, R15, R8 ;  /* 0x000000080f0f7220 */ /* 0x000fe20000400000 */
[----:B------:R-:W-:Y:S01]  /*0650*/  FMUL R7, R18, R7 ;  /* 0x0000000712077220 */ /* 0x000fe20000400000 */
[----:B------:R0:W-:Y:S01]  /*0660*/  STG.E desc[UR4][R22.64], R19 ;  /* 0x0000001316007986 */ /* 0x0001e2000c101904 */
[----:B------:R-:W-:Y:S01]  /*0670*/  FMUL R17, R17, R2 ;  /* 0x0000000211117220 */ /* 0x000fe20000400000 */
[----:B------:R-:W-:-:S04]  /*0680*/  IMAD.WIDE R2, R13, 0x4, R10 ;  /* 0x000000040d027825 */ /* 0x000fc800078e020a */
[----:B------:R-:W-:Y:S01]  /*0690*/  FMUL R7, R7, R20 ;  /* 0x0000001407077220 */ /* 0x000fe20000400000 */
[----:B------:R0:W-:Y:S04]  /*06a0*/  STG.E desc[UR4][R24.64], R15 ;  /* 0x0000000f18007986 */ /* 0x0001e8000c101904 */
[----:B------:R0:W-:Y:S04]  /*06b0*/  STG.E desc[UR4][R10.64], R17 ;  /* 0x000000110a007986 */ /* 0x0001e8000c101904 */
[----:B------:R0:W-:Y:S01]  /*06c0*/  STG.E desc[UR4][R2.64], R7 ;  /* 0x0000000702007986 */ /* 0x0001e2000c101904 */
[----:B------:R-:W-:Y:S05]  /*06d0*/  @!P0 BRA `(.L_x_23) ;  /* 0xfffffffc00448947 */ /* 0x000fea000383ffff */
[----:B------:R-:W-:Y:S05]  /*06e0*/  EXIT ;  /* 0x000000000000794d */ /* 0x000fea0003800000 */
.L_x_24:
        /* <DEDUP_REMOVED lines=9> */
.L_x_61:


//--------------------- .text._Z15hadamardProductiPKfS0_Pf --------------------------
	.section	.text._Z15hadamardProductiPKfS0_Pf,"ax",@progbits
	.align	128
        .global         _Z15hadamardProductiPKfS0_Pf
        .type           _Z15hadamardProductiPKfS0_Pf,@function
        .size           _Z15hadamardProductiPKfS0_Pf,(.L_x_62 - _Z15hadamardProductiPKfS0_Pf)
        .other          _Z15hadamardProductiPKfS0_Pf,@"STO_CUDA_ENTRY STV_DEFAULT"
_Z15hadamardProductiPKfS0_Pf:
.text._Z15hadamardProductiPKfS0_Pf:
        /* <DEDUP_REMOVED lines=45> */
[----:B------:R-:W2:Y:S02]  /*02d0*/  LDC.64 R8, c[0x0][0x398] ;  /* 0x0000e600ff087b82 */ /* 0x000ea40000000a00 */
.L_x_27:
[----:B-1----:R-:W-:-:S04]  /*02e0*/  IMAD.WIDE R12, R3, 0x4, R6 ;  /* 0x00000004030c7825 */ /* 0x002fc800078e0206 */
[C---:B0-----:R-:W-:Y:S02]  /*02f0*/  IMAD.WIDE R14, R3.reuse, 0x4, R4 ;  /* 0x00000004030e7825 */ /* 0x041fe400078e0204 */
[----:B---3--:R-:W3:Y:S04]  /*0300*/  LDG.E.CONSTANT R13, desc[UR4][R12.64] ;  /* 0x000000040c0d7981 */ /* 0x008ee8000c1e9900 */
[----:B------:R-:W3:Y:S01]  /*0310*/  LDG.E.CONSTANT R14, desc[UR4][R14.64] ;  /* 0x000000040e0e7981 */ /* 0x000ee2000c1e9900 */
[----:B--2---:R-:W-:Y:S01]  /*0320*/  IMAD.WIDE R10, R3, 0x4, R8 ;  /* 0x00000004030a7825 */ /* 0x004fe200078e0208 */
[----:B------:R-:W-:Y:S02]  /*0330*/  IADD3 R2, PT, PT, R2, 0x1, RZ ;  /* 0x0000000102027810 */ /* 0x000fe40007ffe0ff */
[----:B------:R-:W-:-:S02]  /*0340*/  IADD3 R3, PT, PT, R0, R3, RZ ;  /* 0x0000000300037210 */ /* 0x000fc40007ffe0ff */
[----:B------:R-:W-:Y:S01]  /*0350*/  ISETP.NE.AND P0, PT, R2, RZ, PT ;  /* 0x000000ff0200720c */ /* 0x000fe20003f05270 */
[----:B---3--:R-:W-:-:S05]  /*0360*/  FMUL R17, R14, R13 ;  /* 0x0000000d0e117220 */ /* 0x008fca0000400000 */
[----:B------:R3:W-:Y:S07]  /*0370*/  STG.E desc[UR4][R10.64], R17 ;  /* 0x000000110a007986 */ /* 0x0007ee000c101904 */
[----:B------:R-:W-:Y:S05]  /*0380*/  @P0 BRA `(.L_x_27) ;  /* 0xfffffffc00d40947 */ /* 0x000fea000383ffff */
.L_x_26:
[----:B------:R-:W-:Y:S05]  /*0390*/  BSYNC.RECONVERGENT B0 ;  /* 0x0000000000007941 */ /* 0x000fea0003800200 */
.L_x_25:
[----:B------:R-:W-:Y:S05]  /*03a0*/  @!P1 EXIT ;  /* 0x000000000000994d */ /* 0x000fea0003800000 */
.L_x_28:
[----:B0-----:R-:W0:Y:S08]  /*03b0*/  LDC.64 R4, c[0x0][0x388] ;  /* 0x0000e200ff047b82 */ /* 0x001e300000000a00 */
[----:B------:R-:W1:Y:S01]  /*03c0*/  LDC.64 R6, c[0x0][0x390] ;  /* 0x0000e400ff067b82 */ /* 0x000e620000000a00 */
[----:B0-----:R-:W-:-:S05]  /*03d0*/  IMAD.WIDE R8, R3, 0x4, R4 ;  /* 0x0000000403087825 */ /* 0x001fca00078e0204 */
[----:B------:R0:W2:Y:S01]  /*03e0*/  LDG.E.CONSTANT R2, desc[UR4][R8.64] ;  /* 0x0000000408027981 */ /* 0x0000a2000c1e9900 */
[----:B---3--:R-:W-:-:S04]  /*03f0*/  IMAD.WIDE R10, R0, 0x4, R8 ;  /* 0x00000004000a7825 */ /* 0x008fc800078e0208 */
[----:B-1----:R-:W-:Y:S01]  /*0400*/  IMAD.WIDE R22, R3, 0x4, R6 ;  /* 0x0000000403167825 */ /* 0x002fe200078e0206 */
[----:B------:R1:W3:Y:S01]  /*0410*/  LDG.E.CONSTANT R12, desc[UR4][R10.64] ;  /* 0x000000040a0c7981 */ /* 0x0002e2000c1e9900 */
[----:B------:R-:W4:Y:S02]  /*0420*/  LDC.64 R6, c[0x0][0x398] ;  /* 0x0000e600ff067b82 */ /* 0x000f240000000a00 */
[----:B------:R-:W-:-:S04]  /*0430*/  IMAD.WIDE R16, R0, 0x4, R10 ;  /* 0x0000000400107825 */ /* 0x000fc800078e020a */
[C---:B------:R-:W-:Y:S01]  /*0440*/  IMAD.WIDE R14, R0.reuse, 0x4, R22 ;  /* 0x00000004000e7825 */ /* 0x040fe200078e0216 */
[----:B------:R3:W5:Y:S03]  /*0450*/  LDG.E.CONSTANT R13, desc[UR4][R16.64] ;  /* 0x00000004100d7981 */ /* 0x000766000c1e9900 */
[C---:B------:R-:W-:Y:S01]  /*0460*/  IMAD.WIDE R18, R0.reuse, 0x4, R16 ;  /* 0x0000000400127825 */ /* 0x040fe200078e0210 */
[----:B------:R-:W2:Y:S03]  /*0470*/  LDG.E.CONSTANT R23, desc[UR4][R22.64] ;  /* 0x0000000416177981 */ /* 0x000ea6000c1e9900 */
[C---:B------:R-:W-:Y:S02]  /*0480*/  IMAD.WIDE R4, R0.reuse, 0x4, R14 ;  /* 0x0000000400047825 */ /* 0x040fe400078e020e */
[----:B------:R-:W3:Y:S02]  /*0490*/  LDG.E.CONSTANT R15, desc[UR4][R14.64] ;  /* 0x000000040e0f7981 */ /* 0x000ee4000c1e9900 */
[----:B------:R-:W-:-:S02]  /*04a0*/  IMAD.WIDE R20, R0, 0x4, R4 ;  /* 0x0000000400147825 */ /* 0x000fc400078e0204 */
[----:B------:R5:W5:Y:S04]  /*04b0*/  LDG.E.CONSTANT R18, desc[UR4][R18.64] ;  /* 0x0000000412127981 */ /* 0x000b68000c1e9900 */
[----:B------:R-:W5:Y:S04]  /*04c0*/  LDG.E.CONSTANT R4, desc[UR4][R4.64] ;  /* 0x0000000404047981 */ /* 0x000f68000c1e9900 */
[----:B------:R-:W5:Y:S01]  /*04d0*/  LDG.E.CONSTANT R21, desc[UR4][R20.64] ;  /* 0x0000000414157981 */ /* 0x000f62000c1e9900 */
[----:B----4-:R-:W-:-:S04]  /*04e0*/  IMAD.WIDE R6, R3, 0x4, R6 ;  /* 0x0000000403067825 */ /* 0x010fc800078e0206 */
[----:B0-----:R-:W-:-:S04]  /*04f0*/  IMAD.WIDE R8, R0, 0x4, R6 ;  /* 0x0000000400087825 */ /* 0x001fc800078e0206 */
[C---:B-1----:R-:W-:Y:S01]  /*0500*/  IMAD.WIDE R10, R0.reuse, 0x4, R8 ;  /* 0x00000004000a7825 */ /* 0x042fe200078e0208 */
[----:B------:R-:W-:-:S04]  /*0510*/  LEA R3, R0, R3, 0x2 ;  /* 0x0000000300037211 */ /* 0x000fc800078e10ff */
[----:B------:R-:W-:Y:S01]  /*0520*/  ISETP.GE.AND P0, PT, R3, UR6, PT ;  /* 0x0000000603007c0c */ /* 0x000fe2000bf06270 */
[----:B--2---:R-:W-:Y:S01]  /*0530*/  FMUL R25, R2, R23 ;  /* 0x0000001702197220 */ /* 0x004fe20000400000 */
[----:B---3--:R-:W-:-:S04]  /*0540*/  FMUL R17, R12, R15 ;  /* 0x0000000f0c117220 */ /* 0x008fc80000400000 */
[----:B------:R0:W-:Y:S04]  /*0550*/  STG.E desc[UR4][R6.64], R25 ;  /* 0x0000001906007986 */ /* 0x0001e8000c101904 */
[----:B------:R0:W-:Y:S01]  /*0560*/  STG.E desc[UR4][R8.64], R17 ;  /* 0x0000001108007986 */ /* 0x0001e2000c101904 */
[----:B-----5:R-:W-:Y:S01]  /*0570*/  FMUL R19, R13, R4 ;  /* 0x000000040d137220 */ /* 0x020fe20000400000 */
[----:B------:R-:W-:-:S04]  /*0580*/  IMAD.WIDE R12, R0, 0x4, R10 ;  /* 0x00000004000c7825 */ /* 0x000fc800078e020a */
[----:B------:R-:W-:Y:S01]  /*0590*/  FMUL R23, R18, R21 ;  /* 0x0000001512177220 */ /* 0x000fe20000400000 */
[----:B------:R0:W-:Y:S04]  /*05a0*/  STG.E desc[UR4][R10.64], R19 ;  /* 0x000000130a007986 */ /* 0x0001e8000c101904 */
[----:B------:R0:W-:Y:S01]  /*05b0*/  STG.E desc[UR4][R12.64], R23 ;  /* 0x000000170c007986 */ /* 0x0001e2000c101904 */
[----:B------:R-:W-:Y:S05]  /*05c0*/  @!P0 BRA `(.L_x_28) ;  /* 0xfffffffc00788947 */ /* 0x000fea000383ffff */
[----:B------:R-:W-:Y:S05]  /*05d0*/  EXIT ;  /* 0x000000000000794d */ /* 0x000fea0003800000 */
.L_x_29:
        /* <DEDUP_REMOVED lines=10> */
.L_x_62:


//--------------------- .text._Z8sumHprodiPKfS0_S0_S0_S0_S0_S0_S0_S0_S0_S0_Pf --------------------------
	.section	.text._Z8sumHprodiPKfS0_S0_S0_S0_S0_S0_S0_S0_S0_S0_Pf,"ax",@progbits
	.align	128
        .global         _Z8sumHprodiPKfS0_S0_S0_S0_S0_S0_S0_S0_S0_S0_Pf
        .type           _Z8sumHprodiPKfS0_S0_S0_S0_S0_S0_S0_S0_S0_S0_Pf,@function
        .size           _Z8sumHprodiPKfS0_S0_S0_S0_S0_S0_S0_S0_S0_S0_Pf,(.L_x_63 - _Z8sumHprodiPKfS0_S0_S0_S0_S0_S0_S0_S0_S0_S0_Pf)
        .other          _Z8sumHprodiPKfS0_S0_S0_S0_S0_S0_S0_S0_S0_S0_Pf,@"STO_CUDA_ENTRY STV_DEFAULT"
_Z8sumHprodiPKfS0_S0_S0_S0_S0_S0_S0_S0_S0_S0_Pf:
.text._Z8sumHprodiPKfS0_S0_S0_S0_S0_S0_S0_S0_S0_S0_Pf:
[----:B------:R-:W-:Y:S01]  /*0000*/  LDC R1, c[0x0][0x37c] ;  /* 0x0000df00ff017b82 */ /* 0x000fe20000000800 */
[----:B------:R-:W0:Y:S01]  /*0010*/  S2R R17, SR_CTAID.X ;  /* 0x0000000000117919 */ /* 0x000e220000002500 */
[----:B------:R-:W0:Y:S01]  /*0020*/  LDCU UR4, c[0x0][0x360] ;  /* 0x00006c00ff0477ac */ /* 0x000e220008000800 */
[----:B------:R-:W0:Y:S01]  /*0030*/  S2R R0, SR_TID.X ;  /* 0x0000000000007919 */ /* 0x000e220000002100 */
[----:B------:R-:W1:Y:S01]  /*0040*/  LDCU UR8, c[0x0][0x380] ;  /* 0x00007000ff0877ac */ /* 0x000e620008000800 */
[----:B0-----:R-:W-:-:S05]  /*0050*/  IMAD R17, R17, UR4, R0 ;  /* 0x0000000411117c24 */ /* 0x001fca000f8e0200 */
[----:B-1----:R-:W-:-:S13]  /*0060*/  ISETP.GE.AND P0, PT, R17, UR8, PT ;  /* 0x0000000811007c0c */ /* 0x002fda000bf06270 */
[----:B------:R-:W-:Y:S05]  /*0070*/  @P0 EXIT ;  /* 0x000000000000094d */ /* 0x000fea0003800000 */
[----:B------:R-:W0:Y:S01]  /*0080*/  LDCU UR5, c[0x0][0x370] ;  /* 0x00006e00ff0577ac */ /* 0x000e220008000800 */
[----:B------:R-:W1:Y:S01]  /*0090*/  LDCU.64 UR6, c[0x0][0x358] ;  /* 0x00006b00ff0677ac */ /* 0x000e620008000a00 */
[----:B0-----:R-:W-:-:S12]  /*00a0*/  UIMAD UR4, UR4, UR5, URZ ;  /* 0x00000005040472a4 */ /* 0x001fd8000f8e02ff */
.L_x_30:
[----:B0-----:R-:W0:Y:S08]  /*00b0*/  LDC.64 R22, c[0x0][0x390] ;  /* 0x0000e400ff167b82 */ /* 0x001e300000000a00 */
[----:B------:R-:W2:Y:S08]  /*00c0*/  LDC.64 R20, c[0x0][0x3a0] ;  /* 0x0000e800ff147b82 */ /* 0x000eb00000000a00 */
[----:B------:R-:W3:Y:S08]  /*00d0*/  LDC.64 R18, c[0x0][0x3a8] ;  /* 0x0000ea00ff127b82 */ /* 0x000ef00000000a00 */
[----:B------:R-:W4:Y:S01]  /*00e0*/  LDC.64 R24, c[0x0][0x388] ;  /* 0x0000e200ff187b82 */ /* 0x000f220000000a00 */
[----:B0-----:R-:W-:-:S06]  /*00f0*/  IMAD.WIDE R22, R17, 0x4, R22 ;  /* 0x0000000411167825 */ /* 0x001fcc00078e0216 */
[----:B-1----:R-:W5:Y:S01]  /*0100*/  LDG.E.CONSTANT R23, desc[UR6][R22.64] ;  /* 0x0000000616177981 */ /* 0x002f62000c1e9900 */
[----:B------:R-:W0:Y:S01]  /*0110*/  LDC.64 R12, c[0x0][0x398] ;  /* 0x0000e600ff0c7b82 */ /* 0x000e220000000a00 */
[----:B--2---:R-:W-:-:S06]  /*0120*/  IMAD.WIDE R20, R17, 0x4, R20 ;  /* 0x0000000411147825 */ /* 0x004fcc00078e0214 */
[----:B------:R-:W2:Y:S01]  /*0130*/  LDG.E.CONSTANT R20, desc[UR6][R20.64] ;  /* 0x0000000614147981 */ /* 0x000ea2000c1e9900 */
[----:B------:R-:W1:Y:S01]  /*0140*/  LDC.64 R14, c[0x0][0x3b0] ;  /* 0x0000ec00ff0e7b82 */ /* 0x000e620000000a00 */
[----:B---3--:R-:W-:-:S06]  /*0150*/  IMAD.WIDE R18, R17, 0x4, R18 ;  /* 0x0000000411127825 */ /* 0x008fcc00078e0212 */
[----:B------:R-:W2:Y:S01]  /*0160*/  LDG.E.CONSTANT R19, desc[UR6][R18.64] ;  /* 0x0000000612137981 */ /* 0x000ea2000c1e9900 */
[----:B------:R-:W3:Y:S01]  /*0170*/  LDC.64 R10, c[0x0][0x3b8] ;  /* 0x0000ee00ff0a7b82 */ /* 0x000ee20000000a00 */
[----:B----4-:R-:W-:-:S05]  /*0180*/  IMAD.WIDE R24, R17, 0x4, R24 ;  /* 0x0000000411187825 */ /* 0x010fca00078e0218 */
[----:B------:R4:W5:Y:S02]  /*0190*/  LDG.E.CONSTANT R0, desc[UR6][R24.64] ;  /* 0x0000000618007981 */ /* 0x000964000c1e9900 */
[----:B------:R-:W4:Y:S08]  /*01a0*/  LDC.64 R2, c[0x0][0x3c0] ;  /* 0x0000f000ff027b82 */ /* 0x000f300000000a00 */
[----:B------:R-:W4:Y:S08]  /*01b0*/  LDC.64 R8, c[0x0][0x3c8] ;  /* 0x0000f200ff087b82 */ /* 0x000f300000000a00 */
[----:B------:R-:W4:Y:S08]  /*01c0*/  LDC.64 R4, c[0x0][0x3d0] ;  /* 0x0000f400ff047b82 */ /* 0x000f300000000a00 */
[----:B------:R-:W4:Y:S01]  /*01d0*/  LDC.64 R6, c[0x0][0x3d8] ;  /* 0x0000f600ff067b82 */ /* 0x000f220000000a00 */
[----:B0-----:R-:W-:-:S04]  /*01e0*/  IMAD.WIDE R12, R17, 0x4, R12 ;  /* 0x00000004110c7825 */ /* 0x001fc800078e020c */
[C---:B-1----:R-:W-:Y:S02]  /*01f0*/  IMAD.WIDE R14, R17.reuse, 0x4, R14 ;  /* 0x00000004110e7825 */ /* 0x042fe400078e020e */
[----:B------:R-:W5:Y:S02]  /*0200*/  LDG.E.CONSTANT R12, desc[UR6][R12.64] ;  /* 0x000000060c0c7981 */ /* 0x000f64000c1e9900 */
[C---:B---3--:R-:W-:Y:S02]  /*0210*/  IMAD.WIDE R10, R17.reuse, 0x4, R10 ;  /* 0x00000004110a7825 */ /* 0x048fe400078e020a */
[----:B------:R-:W3:Y:S02]  /*0220*/  LDG.E.CONSTANT R14, desc[UR6][R14.64] ;  /* 0x000000060e0e7981 */ /* 0x000ee4000c1e9900 */
[C---:B----4-:R-:W-:Y:S02]  /*0230*/  IMAD.WIDE R2, R17.reuse, 0x4, R2 ;  /* 0x0000000411027825 */ /* 0x050fe400078e0202 */
[----:B------:R-:W3:Y:S02]  /*0240*/  LDG.E.CONSTANT R10, desc[UR6][R10.64] ;  /* 0x000000060a0a7981 */ /* 0x000ee4000c1e9900 */
[----:B------:R-:W-:-:S02]  /*0250*/  IMAD.WIDE R8, R17, 0x4, R8 ;  /* 0x0000000411087825 */ /* 0x000fc400078e0208 */
[----:B------:R-:W4:Y:S02]  /*0260*/  LDG.E.CONSTANT R3, desc[UR6][R2.64] ;  /* 0x0000000602037981 */ /* 0x000f24000c1e9900 */
[C---:B------:R-:W-:Y:S02]  /*0270*/  IMAD.WIDE R24, R17.reuse, 0x4, R4 ;  /* 0x0000000411187825 */ /* 0x040fe400078e0204 */
[----:B------:R-:W4:Y:S01]  /*0280*/  LDG.E.CONSTANT R8, desc[UR6][R8.64] ;  /* 0x0000000608087981 */ /* 0x000f22000c1e9900 */
[----:B------:R-:W0:Y:S01]  /*0290*/  LDC.64 R4, c[0x0][0x3e0] ;  /* 0x0000f800ff047b82 */ /* 0x000e220000000a00 */
[C---:B------:R-:W-:Y:S02]  /*02a0*/  IMAD.WIDE R6, R17.reuse, 0x4, R6 ;  /* 0x0000000411067825 */ /* 0x040fe400078e0206 */
[----:B------:R-:W4:Y:S04]  /*02b0*/  LDG.E.CONSTANT R24, desc[UR6][R24.64] ;  /* 0x0000000618187981 */ /* 0x000f28000c1e9900 */
[----:B------:R-:W4:Y:S01]  /*02c0*/  LDG.E.CONSTANT R6, desc[UR6][R6.64] ;  /* 0x0000000606067981 */ /* 0x000f22000c1e9900 */
[C---:B0-----:R-:W-:Y:S01]  /*02d0*/  IMAD.WIDE R4, R17.reuse, 0x4, R4 ;  /* 0x0000000411047825 */ /* 0x041fe200078e0204 */
[----:B------:R-:W-:-:S04]  /*02e0*/  IADD3 R17, PT, PT, R17, UR4, RZ ;  /* 0x0000000411117c10 */ /* 0x000fc8000fffe0ff */
[----:B------:R-:W-:Y:S01]  /*02f0*/  ISETP.GE.AND P0, PT, R17, UR8, PT ;  /* 0x0000000811007c0c */ /* 0x000fe2000bf06270 */
[----:B--2---:R-:W-:Y:S01]  /*0300*/  FMUL R20, R20, R19 ;  /* 0x0000001314147220 */ /* 0x004fe20000400000 */
[----:B-----5:R-:W-:-:S04]  /*0310*/  FMUL R23, R0, R23 ;  /* 0x0000001700177220 */ /* 0x020fc80000400000 */
[----:B------:R-:W-:-:S04]  /*0320*/  FFMA R23, R23, R12, R20 ;  /* 0x0000000c17177223 */ /* 0x000fc80000000014 */
[----:B---3--:R-:W-:-:S04]  /*0330*/  FFMA R10, R14, R10, R23 ;  /* 0x0000000a0e0a7223 */ /* 0x008fc80000000017 */
[----:B----4-:R-:W-:-:S04]  /*0340*/  FFMA R3, R3, R8, R10 ;  /* 0x0000000803037223 */ /* 0x010fc8000000000a */
[----:B------:R-:W-:-:S05]  /*0350*/  FFMA R3, R24, R6, R3 ;  /* 0x0000000618037223 */ /* 0x000fca0000000003 */
[----:B------:R0:W-:Y:S01]  /*0360*/  STG.E desc[UR6][R4.64], R3 ;  /* 0x0000000304007986 */ /* 0x0001e2000c101906 */
[----:B------:R-:W-:Y:S05]  /*0370*/  @!P0 BRA `(.L_x_30) ;  /* 0xfffffffc004c8947 */ /* 0x000fea000383ffff */
[----:B------:R-:W-:Y:S05]  /*0380*/  EXIT ;  /* 0x000000000000794d */ /* 0x000fea0003800000 */
.L_x_31:
        /* <DEDUP_REMOVED lines=15> */
.L_x_63:


//--------------------- .text._Z8sumHprodiPKfS0_S0_S0_S0_Pf --------------------------
	.section	.text._Z8sumHprodiPKfS0_S0_S0_S0_Pf,"ax",@progbits
	.align	128
        .global         _Z8sumHprodiPKfS0_S0_S0_S0_Pf
        .type           _Z8sumHprodiPKfS0_S0_S0_S0_Pf,@function
        .size           _Z8sumHprodiPKfS0_S0_S0_S0_Pf,(.L_x_64 - _Z8sumHprodiPKfS0_S0_S0_S0_Pf)
        .other          _Z8sumHprodiPKfS0_S0_S0_S0_Pf,@"STO_CUDA_ENTRY STV_DEFAULT"
_Z8sumHprodiPKfS0_S0_S0_S0_Pf:
.text._Z8sumHprodiPKfS0_S0_S0_S0_Pf:
        /* <DEDUP_REMOVED lines=47> */
[----:B------:R-:W4:Y:S08]  /*02f0*/  LDC.64 R12, c[0x0][0x390] ;  /* 0x0000e400ff0c7b82 */ /* 0x000f300000000a00 */
[----:B------:R-:W0:Y:S02]  /*0300*/  LDC.64 R14, c[0x0][0x398] ;  /* 0x0000e600ff0e7b82 */ /* 0x000e240000000a00 */
.L_x_34:
[----:B---3--:R-:W-:-:S04]  /*0310*/  IMAD.WIDE R24, R3, 0x4, R10 ;  /* 0x0000000403187825 */ /* 0x008fc800078e020a */
[C---:B--2---:R-:W-:Y:S02]  /*0320*/  IMAD.WIDE R26, R3.reuse, 0x4, R8 ;  /* 0x00000004031a7825 */ /* 0x044fe400078e0208 */
[----:B------:R-:W2:Y:S02]  /*0330*/  LDG.E.CONSTANT R25, desc[UR4][R24.64] ;  /* 0x0000000418197981 */ /* 0x000ea4000c1e9900 */
[C---:B----4-:R-:W-:Y:S02]  /*0340*/  IMAD.WIDE R18, R3.reuse, 0x4, R12 ;  /* 0x0000000403127825 */ /* 0x050fe400078e020c */
[----:B------:R-:W2:Y:S02]  /*0350*/  LDG.E.CONSTANT R26, desc[UR4][R26.64] ;  /* 0x000000041a1a7981 */ /* 0x000ea4000c1e9900 */
[C---:B-1----:R-:W-:Y:S02]  /*0360*/  IMAD.WIDE R16, R3.reuse, 0x4, R6 ;  /* 0x0000000403107825 */ /* 0x042fe400078e0206 */
[----:B------:R-:W3:Y:S02]  /*0370*/  LDG.E.CONSTANT R19, desc[UR4][R18.64] ;  /* 0x0000000412137981 */ /* 0x000ee4000c1e9900 */
[----:B0-----:R-:W-:-:S02]  /*0380*/  IMAD.WIDE R20, R3, 0x4, R14 ;  /* 0x0000000403147825 */ /* 0x001fc400078e020e */
[----:B------:R-:W3:Y:S04]  /*0390*/  LDG.E.CONSTANT R16, desc[UR4][R16.64] ;  /* 0x0000000410107981 */ /* 0x000ee8000c1e9900 */
[----:B------:R-:W4:Y:S01]  /*03a0*/  LDG.E.CONSTANT R21, desc[UR4][R20.64] ;  /* 0x0000000414157981 */ /* 0x000f22000c1e9900 */
[----:B------:R-:W-:Y:S01]  /*03b0*/  IMAD.WIDE R22, R3, 0x4, R4 ;  /* 0x0000000403167825 */ /* 0x000fe200078e0204 */
[----:B------:R-:W-:-:S04]  /*03c0*/  IADD3 R2, PT, PT, R2, 0x1, RZ ;  /* 0x0000000102027810 */ /* 0x000fc80007ffe0ff */
[----:B------:R-:W-:Y:S02]  /*03d0*/  ISETP.NE.AND P0, PT, R2, RZ, PT ;  /* 0x000000ff0200720c */ /* 0x000fe40003f05270 */
[----:B------:R-:W-:Y:S01]  /*03e0*/  IADD3 R3, PT, PT, R0, R3, RZ ;  /* 0x0000000300037210 */ /* 0x000fe20007ffe0ff */
[----:B--2---:R-:W-:Y:S01]  /*03f0*/  FMUL R29, R26, R25 ;  /* 0x000000191a1d7220 */ /* 0x004fe20000400000 */
[----:B---3--:R-:W-:-:S04]  /*0400*/  FMUL R28, R16, R19 ;  /* 0x00000013101c7220 */ /* 0x008fc80000400000 */
[----:B----4-:R-:W-:-:S05]  /*0410*/  FFMA R29, R28, R21, R29 ;  /* 0x000000151c1d7223 */ /* 0x010fca000000001d */
[----:B------:R0:W-:Y:S01]  /*0420*/  STG.E desc[UR4][R22.64], R29 ;  /* 0x0000001d16007986 */ /* 0x0001e2000c101904 */
[----:B------:R-:W-:Y:S05]  /*0430*/  @P0 BRA `(.L_x_34) ;  /* 0xfffffffc00b40947 */ /* 0x000fea000383ffff */
.L_x_33:
[----:B------:R-:W-:Y:S05]  /*0440*/  BSYNC.RECONVERGENT B0 ;  /* 0x0000000000007941 */ /* 0x000fea0003800200 */
.L_x_32:
[----:B------:R-:W-:Y:S05]  /*0450*/  @!P1 EXIT ;  /* 0x000000000000994d */ /* 0x000fea0003800000 */
.L_x_35:
[----:B-1----:R-:W1:Y:S08]  /*0460*/  LDC.64 R8, c[0x0][0x388] ;  /* 0x0000e200ff087b82 */ /* 0x002e700000000a00 */
[----:B------:R-:W2:Y:S08]  /*0470*/  LDC.64 R20, c[0x0][0x390] ;  /* 0x0000e400ff147b82 */ /* 0x000eb00000000a00 */
[----:B------:R-:W3:Y:S01]  /*0480*/  LDC.64 R14, c[0x0][0x3a0] ;  /* 0x0000e800ff0e7b82 */ /* 0x000ee20000000a00 */
[----:B-1----:R-:W-:-:S07]  /*0490*/  IMAD.WIDE R8, R3, 0x4, R8 ;  /* 0x0000000403087825 */ /* 0x002fce00078e0208 */
[----:B------:R-:W1:Y:S01]  /*04a0*/  LDC.64 R16, c[0x0][0x3a8] ;  /* 0x0000ea00ff107b82 */ /* 0x000e620000000a00 */
[----:B------:R-:W4:Y:S01]  /*04b0*/  LDG.E.CONSTANT R18, desc[UR4][R8.64] ;  /* 0x0000000408127981 */ /* 0x000f22000c1e9900 */
[----:B--2---:R-:W-:-:S06]  /*04c0*/  IMAD.WIDE R20, R3, 0x4, R20 ;  /* 0x0000000403147825 */ /* 0x004fcc00078e0214 */
[----:B------:R-:W2:Y:S01]  /*04d0*/  LDC.64 R12, c[0x0][0x398] ;  /* 0x0000e600ff0c7b82 */ /* 0x000ea20000000a00 */
[----:B0-----:R0:W4:Y:S01]  /*04e0*/  LDG.E.CONSTANT R29, desc[UR4][R20.64] ;  /* 0x00000004141d7981 */ /* 0x001122000c1e9900 */
[----:B---3--:R-:W-:-:S05]  /*04f0*/  IMAD.WIDE R14, R3, 0x4, R14 ;  /* 0x00000004030e7825 */ /* 0x008fca00078e020e */
[----:B------:R3:W5:Y:S01]  /*0500*/  LDG.E.CONSTANT R2, desc[UR4][R14.64] ;  /* 0x000000040e027981 */ /* 0x000762000c1e9900 */
[----:B-1----:R-:W-:-:S05]  /*0510*/  IMAD.WIDE R16, R3, 0x4, R16 ;  /* 0x0000000403107825 */ /* 0x002fca00078e0210 */
[----:B------:R1:W5:Y:S01]  /*0520*/  LDG.E.CONSTANT R5, desc[UR4][R16.64] ;  /* 0x0000000410057981 */ /* 0x000362000c1e9900 */
[----:B--2---:R-:W-:-:S05]  /*0530*/  IMAD.WIDE R12, R3, 0x4, R12 ;  /* 0x00000004030c7825 */ /* 0x004fca00078e020c */
[----:B------:R2:W5:Y:S01]  /*0540*/  LDG.E.CONSTANT R4, desc[UR4][R12.64] ;  /* 0x000000040c047981 */ /* 0x000562000c1e9900 */
[----:B------:R-:W-:-:S04]  /*0550*/  IMAD.WIDE R6, R0, 0x4, R8 ;  /* 0x0000000400067825 */ /* 0x000fc800078e0208 */
[----:B0-----:R-:W-:-:S04]  /*0560*/  IMAD.WIDE R20, R0, 0x4, R20 ;  /* 0x0000000400147825 */ /* 0x001fc800078e0214 */
[C---:B------:R-:W-:Y:S01]  /*0570*/  IMAD.WIDE R10, R0.reuse, 0x4, R6 ;  /* 0x00000004000a7825 */ /* 0x040fe200078e0206 */
[----:B------:R-:W5:Y:S03]  /*0580*/  LDG.E.CONSTANT R9, desc[UR4][R20.64] ;  /* 0x0000000414097981 */ /* 0x000f66000c1e9900 */
[C---:B------:R-:W-:Y:S01]  /*0590*/  IMAD.WIDE R24, R0.reuse, 0x4, R20 ;  /* 0x0000000400187825 */ /* 0x040fe200078e0214 */
[----:B------:R-:W5:Y:S03]  /*05a0*/  LDG.E.CONSTANT R6, desc[UR4][R6.64] ;  /* 0x0000000406067981 */ /* 0x000f66000c1e9900 */
[C---:B------:R-:W-:Y:S01]  /*05b0*/  IMAD.WIDE R22, R0.reuse, 0x4, R10 ;  /* 0x0000000400167825 */ /* 0x040fe200078e020a */
[----:B------:R-:W5:Y:S03]  /*05c0*/  LDG.E.CONSTANT R26, desc[UR4][R24.64] ;  /* 0x00000004181a7981 */ /* 0x000f66000c1e9900 */
[C---:B---3--:R-:W-:Y:S01]  /*05d0*/  IMAD.WIDE R14, R0.reuse, 0x4, R14 ;  /* 0x00000004000e7825 */ /* 0x048fe200078e020e */
[----:B------:R-:W3:Y:S03]  /*05e0*/  LDG.E.CONSTANT R8, desc[UR4][R22.64] ;  /* 0x0000000416087981 */ /* 0x000ee6000c1e9900 */
[C---:B-1----:R-:W-:Y:S01]  /*05f0*/  IMAD.WIDE R16, R0.reuse, 0x4, R16 ;  /* 0x0000000400107825 */ /* 0x042fe200078e0210 */
[----:B------:R0:W3:Y:S03]  /*0600*/  LDG.E.CONSTANT R7, desc[UR4][R10.64] ;  /* 0x000000040a077981 */ /* 0x0000e6000c1e9900 */
[----:B--2---:R-:W-:-:S04]  /*0610*/  IMAD.WIDE R12, R0, 0x4, R12 ;  /* 0x00000004000c7825 */ /* 0x004fc800078e020c */
[----:B0-----:R-:W-:-:S05]  /*0620*/  IMAD.WIDE R10, R0, 0x4, R24 ;  /* 0x00000004000a7825 */ /* 0x001fca00078e0218 */
[----:B------:R0:W3:Y:S01]  /*0630*/  LDG.E.CONSTANT R27, desc[UR4][R10.64] ;  /* 0x000000040a1b7981 */ /* 0x0000e2000c1e9900 */
[----:B------:R-:W-:-:S03]  /*0640*/  IMAD.WIDE R22, R0, 0x4, R12 ;  /* 0x0000000400167825 */ /* 0x000fc600078e020c */
[----:B------:R-:W2:Y:S01]  /*0650*/  LDG.E.CONSTANT R12, desc[UR4][R12.64] ;  /* 0x000000040c0c7981 */ /* 0x000ea2000c1e9900 */
[----:B0-----:R-:W-:-:S03]  /*0660*/  IMAD.WIDE R10, R0, 0x4, R16 ;  /* 0x00000004000a7825 */ /* 0x001fc600078e0210 */
[----:B------:R-:W2:Y:S01]  /*0670*/  LDG.E.CONSTANT R17, desc[UR4][R16.64] ;  /* 0x0000000410117981 */ /* 0x000ea2000c1e9900 */
[----:B------:R-:W-:-:S06]  /*0680*/  IMAD.WIDE R24, R0, 0x4, R10 ;  /* 0x0000000400187825 */ /* 0x000fcc00078e020a */
[----:B------:R-:W2:Y:S01]  /*0690*/  LDG.E.CONSTANT R25, desc[UR4][R24.64] ;  /* 0x0000000418197981 */ /* 0x000ea2000c1e9900 */
[----:B----4-:R-:W-:Y:S01]  /*06a0*/  FMUL R29, R18, R29 ;  /* 0x0000001d121d7220 */ /* 0x010fe20000400000 */
[C---:B------:R-:W-:Y:S02]  /*06b0*/  IMAD.WIDE R18, R0.reuse, 0x4, R14 ;  /* 0x0000000400127825 */ /* 0x040fe400078e020e */
[----:B------:R-:W2:Y:S02]  /*06c0*/  LDG.E.CONSTANT R14, desc[UR4][R14.64] ;  /* 0x000000040e0e7981 */ /* 0x000ea4000c1e9900 */
[C---:B------:R-:W-:Y:S02]  /*06d0*/  IMAD.WIDE R20, R0.reuse, 0x4, R18 ;  /* 0x0000000400147825 */ /* 0x040fe400078e0212 */
[----:B------:R-:W4:Y:S04]  /*06e0*/  LDG.E.CONSTANT R28, desc[UR4][R18.64] ;  /* 0x00000004121c7981 */ /* 0x000f28000c1e9900 */
[----:B------:R0:W4:Y:S04]  /*06f0*/  LDG.E.CONSTANT R15, desc[UR4][R10.64] ;  /* 0x000000040a0f7981 */ /* 0x000128000c1e9900 */
[----:B------:R-:W4:Y:S01]  /*0700*/  LDG.E.CONSTANT R20, desc[UR4][R20.64] ;  /* 0x0000000414147981 */ /* 0x000f22000c1e9900 */
[----:B0-----:R-:W-:-:S03]  /*0710*/  IMAD.WIDE R10, R0, 0x4, R22 ;  /* 0x00000004000a7825 */ /* 0x001fc600078e0216 */
[----:B------:R-:W4:Y:S04]  /*0720*/  LDG.E.CONSTANT R22, desc[UR4][R22.64] ;  /* 0x0000000416167981 */ /* 0x000f28000c1e9900 */
[----:B------:R0:W4:Y:S01]  /*0730*/  LDG.E.CONSTANT R16, desc[UR4][R10.64] ;  /* 0x000000040a107981 */ /* 0x000122000c1e9900 */
[----:B-----5:R-:W-:-:S04]  /*0740*/  FMUL R2, R2, R5 ;  /* 0x0000000502027220 */ /* 0x020fc80000400000 */
[----:B------:R-:W-:Y:S02]  /*0750*/  FFMA R29, R29, R4, R2 ;  /* 0x000000041d1d7223 */ /* 0x000fe40000000002 */
[----:B------:R-:W1:Y:S01]  /*0760*/  LDC.64 R4, c[0x0][0x3b0] ;  /* 0x0000ec00ff047b82 */ /* 0x000e620000000a00 */
[----:B------:R-:W-:Y:S01]  /*0770*/  FMUL R9, R6, R9 ;  /* 0x0000000906097220 */ /* 0x000fe20000400000 */
[----:B-1----:R-:W-:-:S04]  /*0780*/  IMAD.WIDE R4, R3, 0x4, R4 ;  /* 0x0000000403047825 */ /* 0x002fc800078e0204 */
[----:B------:R-:W-:-:S04]  /*0790*/  IMAD.WIDE R18, R0, 0x4, R4 ;  /* 0x0000000400127825 */ /* 0x000fc800078e0204 */
[----:B---3--:R-:W-:Y:S01]  /*07a0*/  FMUL R27, R8, R27 ;  /* 0x0000001b081b7220 */ /* 0x008fe20000400000 */
[----:B------:R1:W-:Y:S01]  /*07b0*/  STG.E desc[UR4][R4.64], R29 ;  /* 0x0000001d04007986 */ /* 0x0003e2000c101904 */
[----:B------:R-:W-:-:S04]  /*07c0*/  LEA R3, R0, R3, 0x2 ;  /* 0x0000000300037211 */ /* 0x000fc800078e10ff */
[----:B------:R-:W-:Y:S01]  /*07d0*/  ISETP.GE.AND P0, PT, R3, UR6, PT ;  /* 0x0000000603007c0c */ /* 0x000fe2000bf06270 */
[----:B--2---:R-:W-:Y:S01]  /*07e0*/  FMUL R14, R14, R17 ;  /* 0x000000110e0e7220 */ /* 0x004fe20000400000 */
[----:B------:R-:W-:Y:S01]  /*07f0*/  FMUL R17, R7, R26 ;  /* 0x0000001a07117220 */ /* 0x000fe20000400000 */
[----:B------:R-:W-:-:S04]  /*0800*/  IMAD.WIDE R6, R0, 0x4, R18 ;  /* 0x0000000400067825 */ /* 0x000fc800078e0212 */
[----:B0-----:R-:W-:Y:S01]  /*0810*/  FFMA R11, R9, R12, R14 ;  /* 0x0000000c090b7223 */ /* 0x001fe2000000000e */
[----:B----4-:R-:W-:Y:S01]  /*0820*/  FMUL R28, R28, R15 ;  /* 0x0000000f1c1c7220 */ /* 0x010fe20000400000 */
[----:B------:R-:W-:Y:S01]  /*0830*/  FMUL R20, R20, R25 ;  /* 0x0000001914147220 */ /* 0x000fe20000400000 */
[----:B------:R-:W-:Y:S02]  /*0840*/  IMAD.WIDE R8, R0, 0x4, R6 ;  /* 0x0000000400087825 */ /* 0x000fe400078e0206 */
[----:B------:R1:W-:Y:S02]  /*0850*/  STG.E desc[UR4][R18.64], R11 ;  /* 0x0000000b12007986 */ /* 0x0003e4000c101904 */
[----:B------:R-:W-:Y:S01]  /*0860*/  FFMA R17, R17, R22, R28 ;  /* 0x0000001611117223 */ /* 0x000fe2000000001c */
[----:B------:R-:W-:-:S04]  /*0870*/  FFMA R27, R27, R16, R20 ;  /* 0x000000101b1b7223 */ /* 0x000fc80000000014 */
[----:B------:R1:W-:Y:S04]  /*0880*/  STG.E desc[UR4][R6.64], R17 ;  /* 0x0000001106007986 */ /* 0x0003e8000c101904 */
[----:B------:R1:W-:Y:S01]  /*0890*/  STG.E desc[UR4][R8.64], R27 ;  /* 0x0000001b08007986 */ /* 0x0003e2000c101904 */
[----:B------:R-:W-:Y:S05]  /*08a0*/  @!P0 BRA `(.L_x_35) ;  /* 0xfffffff800ec8947 */ /* 0x000fea000383ffff */
[----:B------:R-:W-:Y:S05]  /*08b0*/  EXIT ;  /* 0x000000000000794d */ /* 0x000fea0003800000 */
.L_x_36:
        /* <DEDUP_REMOVED lines=12> */
.L_x_64:


//--------------------- .text._Z8sumHprodiPKfS0_S0_S0_Pf --------------------------
	.section	.text._Z8sumHprodiPKfS0_S0_S0_Pf,"ax",@progbits
	.align	128
        .global         _Z8sumHprodiPKfS0_S0_S0_Pf
        .type           _Z8sumHprodiPKfS0_S0_S0_Pf,@function
        .size           _Z8sumHprodiPKfS0_S0_S0_Pf,(.L_x_65 - _Z8sumHprodiPKfS0_S0_S0_Pf)
        .other          _Z8sumHprodiPKfS0_S0_S0_Pf,@"STO_CUDA_ENTRY STV_DEFAULT"
_Z8sumHprodiPKfS0_S0_S0_Pf:
.text._Z8sumHprodiPKfS0_S0_S0_Pf:
        /* <DEDUP_REMOVED lines=48> */
.L_x_39:
[----:B-1----:R-:W-:-:S04]  /*0300*/  IMAD.WIDE R14, R0, 0x4, R8 ;  /* 0x00000004000e7825 */ /* 0x002fc800078e0208 */
[C---:B----4-:R-:W-:Y:S02]  /*0310*/  IMAD.WIDE R16, R0.reuse, 0x4, R2 ;  /* 0x0000000400107825 */ /* 0x050fe400078e0202 */
[----:B------:R-:W4:Y:S02]  /*0320*/  LDG.E.CONSTANT R15, desc[UR4][R14.64] ;  /* 0x000000040e0f7981 */ /* 0x000f24000c1e9900 */
[C---:B---3--:R-:W-:Y:S02]  /*0330*/  IMAD.WIDE R18, R0.reuse, 0x4, R4 ;  /* 0x0000000400127825 */ /* 0x048fe400078e0204 */
[----:B------:R-:W4:Y:S02]  /*0340*/  LDG.E.CONSTANT R16, desc[UR4][R16.64] ;  /* 0x0000000410107981 */ /* 0x000f24000c1e9900 */
[C---:B0-----:R-:W-:Y:S02]  /*0350*/  IMAD.WIDE R20, R0.reuse, 0x4, R10 ;  /* 0x0000000400147825 */ /* 0x041fe400078e020a */
[----:B------:R-:W3:Y:S04]  /*0360*/  LDG.E.CONSTANT R19, desc[UR4][R18.64] ;  /* 0x0000000412137981 */ /* 0x000ee8000c1e9900 */
[----:B------:R-:W3:Y:S01]  /*0370*/  LDG.E.CONSTANT R20, desc[UR4][R20.64] ;  /* 0x0000000414147981 */ /* 0x000ee2000c1e9900 */
[----:B--2---:R-:W-:Y:S01]  /*0380*/  IMAD.WIDE R12, R0, 0x4, R6 ;  /* 0x00000004000c7825 */ /* 0x004fe200078e0206 */
[----:B------:R-:W-:-:S04]  /*0390*/  IADD3 R22, PT, PT, R22, 0x1, RZ ;  /* 0x0000000116167810 */ /* 0x000fc80007ffe0ff */
[----:B------:R-:W-:Y:S02]  /*03a0*/  ISETP.NE.AND P0, PT, R22, RZ, PT ;  /* 0x000000ff1600720c */ /* 0x000fe40003f05270 */
[----:B------:R-:W-:Y:S01]  /*03b0*/  IADD3 R0, PT, PT, R23, R0, RZ ;  /* 0x0000000017007210 */ /* 0x000fe20007ffe0ff */
[----:B----4-:R-:W-:-:S04]  /*03c0*/  FMUL R25, R16, R15 ;  /* 0x0000000f10197220 */ /* 0x010fc80000400000 */
[----:B---3--:R-:W-:-:S05]  /*03d0*/  FFMA R25, R20, R19, R25 ;  /* 0x0000001314197223 */ /* 0x008fca0000000019 */
[----:B------:R0:W-:Y:S01]  /*03e0*/  STG.E desc[UR4][R12.64], R25 ;  /* 0x000000190c007986 */ /* 0x0001e2000c101904 */
[----:B------:R-:W-:Y:S05]  /*03f0*/  @P0 BRA `(.L_x_39) ;  /* 0xfffffffc00c00947 */ /* 0x000fea000383ffff */
.L_x_38:
[----:B------:R-:W-:Y:S05]  /*0400*/  BSYNC.RECONVERGENT B0 ;  /* 0x0000000000007941 */ /* 0x000fea0003800200 */
.L_x_37:
[----:B------:R-:W-:Y:S05]  /*0410*/  @!P1 EXIT ;  /* 0x000000000000994d */ /* 0x000fea0003800000 */
.L_x_40:
[----:B-1----:R-:W1:Y:S08]  /*0420*/  LDC.64 R2, c[0x0][0x398] ;  /* 0x0000e600ff027b82 */ /* 0x002e700000000a00 */
[----:B------:R-:W2:Y:S08]  /*0430*/  LDC.64 R16, c[0x0][0x3a0] ;  /* 0x0000e800ff107b82 */ /* 0x000eb00000000a00 */
[----:B------:R-:W3:Y:S08]  /*0440*/  LDC.64 R4, c[0x0][0x388] ;  /* 0x0000e200ff047b82 */ /* 0x000ef00000000a00 */
[----:B------:R-:W4:Y:S01]  /*0450*/  LDC.64 R6, c[0x0][0x390] ;  /* 0x0000e400ff067b82 */ /* 0x000f220000000a00 */
[----:B-1----:R-:W-:-:S05]  /*0460*/  IMAD.WIDE R20, R0, 0x4, R2 ;  /* 0x0000000400147825 */ /* 0x002fca00078e0202 */
[----:B------:R-:W5:Y:S01]  /*0470*/  LDG.E.CONSTANT R22, desc[UR4][R20.64] ;  /* 0x0000000414167981 */ /* 0x000f62000c1e9900 */
[----:B------:R-:W-:-:S04]  /*0480*/  IMAD.WIDE R28, R23, 0x4, R20 ;  /* 0x00000004171c7825 */ /* 0x000fc800078e0214 */
[----:B--2---:R-:W-:Y:S01]  /*0490*/  IMAD.WIDE R16, R0, 0x4, R16 ;  /* 0x0000000400107825 */ /* 0x004fe200078e0210 */
[----:B0-----:R-:W2:Y:S03]  /*04a0*/  LDG.E.CONSTANT R25, desc[UR4][R28.64] ;  /* 0x000000041c197981 */ /* 0x001ea6000c1e9900 */
[----:B------:R-:W-:-:S04]  /*04b0*/  IMAD.WIDE R26, R23, 0x4, R28 ;  /* 0x00000004171a7825 */ /* 0x000fc800078e021c */
[----:B---3--:R-:W-:-:S04]  /*04c0*/  IMAD.WIDE R4, R0, 0x4, R4 ;  /* 0x0000000400047825 */ /* 0x008fc800078e0204 */
[C---:B------:R-:W-:Y:S02]  /*04d0*/  IMAD.WIDE R8, R23.reuse, 0x4, R26 ;  /* 0x0000000417087825 */ /* 0x040fe400078e021a */
[----:B------:R-:W3:Y:S02]  /*04e0*/  LDG.E.CONSTANT R26, desc[UR4][R26.64] ;  /* 0x000000041a1a7981 */ /* 0x000ee4000c1e9900 */
[----:B----4-:R-:W-:Y:S02]  /*04f0*/  IMAD.WIDE R6, R0, 0x4, R6 ;  /* 0x0000000400067825 */ /* 0x010fe400078e0206 */
[----:B------:R0:W4:Y:S02]  /*0500*/  LDG.E.CONSTANT R24, desc[UR4][R8.64] ;  /* 0x0000000408187981 */ /* 0x000124000c1e9900 */
[C---:B------:R-:W-:Y:S02]  /*0510*/  IMAD.WIDE R18, R23.reuse, 0x4, R16 ;  /* 0x0000000417127825 */ /* 0x040fe400078e0210 */
[----:B------:R-:W5:Y:S02]  /*0520*/  LDG.E.CONSTANT R17, desc[UR4][R16.64] ;  /* 0x0000000410117981 */ /* 0x000f64000c1e9900 */
[----:B------:R-:W-:-:S02]  /*0530*/  IMAD.WIDE R2, R23, 0x4, R4 ;  /* 0x0000000417027825 */ /* 0x000fc400078e0204 */
[----:B------:R-:W3:Y:S02]  /*0540*/  LDG.E.CONSTANT R4, desc[UR4][R4.64] ;  /* 0x0000000404047981 */ /* 0x000ee4000c1e9900 */
[C---:B0-----:R-:W-:Y:S02]  /*0550*/  IMAD.WIDE R8, R23.reuse, 0x4, R6 ;  /* 0x0000000417087825 */ /* 0x041fe400078e0206 */
[----:B------:R-:W4:Y:S02]  /*0560*/  LDG.E.CONSTANT R27, desc[UR4][R2.64] ;  /* 0x00000004021b7981 */ /* 0x000f24000c1e9900 */
[C---:B------:R-:W-:Y:S02]  /*0570*/  IMAD.WIDE R14, R23.reuse, 0x4, R18 ;  /* 0x00000004170e7825 */ /* 0x040fe400078e0212 */
[----:B------:R-:W2:Y:S02]  /*0580*/  LDG.E.CONSTANT R18, desc[UR4][R18.64] ;  /* 0x0000000412127981 */ /* 0x000ea4000c1e9900 */
[----:B------:R-:W-:-:S02]  /*0590*/  IMAD.WIDE R10, R23, 0x4, R2 ;  /* 0x00000004170a7825 */ /* 0x000fc400078e0202 */
[----:B------:R0:W3:Y:S02]  /*05a0*/  LDG.E.CONSTANT R16, desc[UR4][R6.64] ;  /* 0x0000000406107981 */ /* 0x0000e4000c1e9900 */
[----:B------:R-:W-:-:S04]  /*05b0*/  IMAD.WIDE R20, R23, 0x4, R8 ;  /* 0x0000000417147825 */ /* 0x000fc800078e0208 */
[C---:B------:R-:W-:Y:S01]  /*05c0*/  IMAD.WIDE R12, R23.reuse, 0x4, R14 ;  /* 0x00000004170c7825 */ /* 0x040fe200078e020e */
[----:B------:R1:W4:Y:S03]  /*05d0*/  LDG.E.CONSTANT R19, desc[UR4][R8.64] ;  /* 0x0000000408137981 */ /* 0x000326000c1e9900 */
[C---:B------:R-:W-:Y:S01]  /*05e0*/  IMAD.WIDE R28, R23.reuse, 0x4, R10 ;  /* 0x00000004171c7825 */ /* 0x040fe200078e020a */
[----:B------:R-:W4:Y:S01]  /*05f0*/  LDG.E.CONSTANT R15, desc[UR4][R14.64] ;  /* 0x000000040e0f7981 */ /* 0x000f22000c1e9900 */
[----:B0-----:R-:W0:Y:S02]  /*0600*/  LDC.64 R6, c[0x0][0x3a8] ;  /* 0x0000ea00ff067b82 */ /* 0x001e240000000a00 */
[----:B------:R-:W-:Y:S01]  /*0610*/  IMAD.WIDE R2, R23, 0x4, R20 ;  /* 0x0000000417027825 */ /* 0x000fe200078e0214 */
[----:B------:R-:W4:Y:S04]  /*0620*/  LDG.E.CONSTANT R13, desc[UR4][R12.64] ;  /* 0x000000040c0d7981 */ /* 0x000f28000c1e9900 */
[----:B------:R-:W4:Y:S04]  /*0630*/  LDG.E.CONSTANT R10, desc[UR4][R10.64] ;  /* 0x000000040a0a7981 */ /* 0x000f28000c1e9900 */
[----:B------:R-:W4:Y:S04]  /*0640*/  LDG.E.CONSTANT R28, desc[UR4][R28.64] ;  /* 0x000000041c1c7981 */ /* 0x000f28000c1e9900 */
[----:B------:R-:W4:Y:S04]  /*0650*/  LDG.E.CONSTANT R21, desc[UR4][R20.64] ;  /* 0x0000000414157981 */ /* 0x000f28000c1e9900 */
[----:B------:R-:W4:Y:S01]  /*0660*/  LDG.E.CONSTANT R3, desc[UR4][R2.64] ;  /* 0x0000000402037981 */ /* 0x000f22000c1e9900 */
[----:B0-----:R-:W-:-:S04]  /*0670*/  IMAD.WIDE R6, R0, 0x4, R6 ;  /* 0x0000000400067825 */ /* 0x001fc800078e0206 */
[C---:B-1----:R-:W-:Y:S01]  /*0680*/  IMAD.WIDE R8, R23.reuse, 0x4, R6 ;  /* 0x0000000417087825 */ /* 0x042fe200078e0206 */
[----:B------:R-:W-:-:S04]  /*0690*/  LEA R0, R23, R0, 0x2 ;  /* 0x0000000017007211 */ /* 0x000fc800078e10ff */
[----:B------:R-:W-:Y:S01]  /*06a0*/  ISETP.GE.AND P0, PT, R0, UR6, PT ;  /* 0x0000000600007c0c */ /* 0x000fe2000bf06270 */
[----:B-----5:R-:W-:Y:S01]  /*06b0*/  FMUL R17, R22, R17 ;  /* 0x0000001116117220 */ /* 0x020fe20000400000 */
[----:B--2---:R-:W-:-:S03]  /*06c0*/  FMUL R18, R25, R18 ;  /* 0x0000001219127220 */ /* 0x004fc60000400000 */
[----:B---3--:R-:W-:Y:S01]  /*06d0*/  FFMA R17, R4, R16, R17 ;  /* 0x0000001004117223 */ /* 0x008fe20000000011 */
[----:B----4-:R-:W-:Y:S01]  /*06e0*/  FMUL R5, R26, R15 ;  /* 0x0000000f1a057220 */ /* 0x010fe20000400000 */
[----:B------:R-:W-:-:S04]  /*06f0*/  IMAD.WIDE R14, R23, 0x4, R8 ;  /* 0x00000004170e7825 */ /* 0x000fc800078e0208 */
[----:B------:R-:W-:Y:S01]  /*0700*/  FMUL R13, R24, R13 ;  /* 0x0000000d180d7220 */ /* 0x000fe20000400000 */
[----:B------:R-:W-:Y:S01]  /*0710*/  FFMA R19, R27, R19, R18 ;  /* 0x000000131b137223 */ /* 0x000fe20000000012 */
[----:B------:R1:W-:Y:S04]  /*0720*/  STG.E desc[UR4][R6.64], R17 ;  /* 0x0000001106007986 */ /* 0x0003e8000c101904 */
[----:B------:R1:W-:Y:S01]  /*0730*/  STG.E desc[UR4][R8.64], R19 ;  /* 0x0000001308007986 */ /* 0x0003e2000c101904 */
[----:B------:R-:W-:Y:S01]  /*0740*/  FFMA R5, R10, R21, R5 ;  /* 0x000000150a057223 */ /* 0x000fe20000000005 */
[----:B------:R-:W-:Y:S01]  /*0750*/  FFMA R13, R28, R3, R13 ;  /* 0x000000031c0d7223 */ /* 0x000fe2000000000d */
[----:B------:R-:W-:-:S03]  /*0760*/  IMAD.WIDE R2, R23, 0x4, R14 ;  /* 0x0000000417027825 */ /* 0x000fc600078e020e */
[----:B------:R1:W-:Y:S04]  /*0770*/  STG.E desc[UR4][R14.64], R5 ;  /* 0x000000050e007986 */ /* 0x0003e8000c101904 */
[----:B------:R1:W-:Y:S01]  /*0780*/  STG.E desc[UR4][R2.64], R13 ;  /* 0x0000000d02007986 */ /* 0x0003e2000c101904 */
[----:B------:R-:W-:Y:S05]  /*0790*/  @!P0 BRA `(.L_x_40) ;  /* 0xfffffffc00208947 */ /* 0x000fea000383ffff */
[----:B------:R-:W-:Y:S05]  /*07a0*/  EXIT ;  /* 0x000000000000794d */ /* 0x000fea0003800000 */
.L_x_41:
        /* <DEDUP_REMOVED lines=13> */
.L_x_65:


//--------------------- .text._Z8hprodSumiiPKfS0_Pf --------------------------
	.section	.text._Z8hprodSumiiPKfS0_Pf,"ax",@progbits
	.align	128
        .global         _Z8hprodSumiiPKfS0_Pf
        .type           _Z8hprodSumiiPKfS0_Pf,@function
        .size           _Z8hprodSumiiPKfS0_Pf,(.L_x_66 - _Z8hprodSumiiPKfS0_Pf)
        .other          _Z8hprodSumiiPKfS0_Pf,@"STO_CUDA_ENTRY STV_DEFAULT"
_Z8hprodSumiiPKfS0_Pf:
.text._Z8hprodSumiiPKfS0_Pf:
        /* <DEDUP_REMOVED lines=12> */
[----:B------:R-:W-:Y:S01]  /*00c0*/  IMAD.MOV R7, RZ, RZ, -R19 ;  /* 0x000000ffff077224 */ /* 0x000fe200078e0a13 */
[----:B------:R-:W-:Y:S01]  /*00d0*/  ISETP.NE.U32.AND P2, PT, R19, RZ, PT ;  /* 0x000000ff1300720c */ /* 0x000fe20003f45070 */
[----:B------:R-:W-:Y:S01]  /*00e0*/  BSSY.RECONVERGENT B0, `(.L_x_42) ;  /* 0x0000044000007945 */ /* 0x000fe20003800200 */
[C---:B------:R-:W-:Y:S02]  /*00f0*/  ISETP.GE.AND P0, PT, R0.reuse, UR5, PT ;  /* 0x0000000500007c0c */ /* 0x040fe4000bf06270 */
[----:B------:R-:W-:Y:S01]  /*0100*/  VIMNMX R5, PT, PT, R0, UR5, !PT ;  /* 0x0000000500057c48 */ /* 0x000fe2000ffe0100 */
[----:B------:R-:W1:Y:S01]  /*0110*/  LDCU.64 UR4, c[0x0][0x358] ;  /* 0x00006b00ff0477ac */ /* 0x000e620008000a00 */
[----:B------:R-:W-:-:S04]  /*0120*/  SEL R4, RZ, 0x1, P0 ;  /* 0x00000001ff047807 */ /* 0x000fc80000000000 */
[----:B------:R-:W-:Y:S01]  /*0130*/  IADD3 R0, PT, PT, R5, -R0, -R4 ;  /* 0x8000000005007210 */ /* 0x000fe20007ffe804 */
[----:B0-----:R-:W0:Y:S02]  /*0140*/  MUFU.RCP R6, R6 ;  /* 0x0000000600067308 */ /* 0x001e240000001000 */
[----:B0-----:R-:W-:-:S06]  /*0150*/  VIADD R2, R6, 0xffffffe ;  /* 0x0ffffffe06027836 */ /* 0x001fcc0000000000 */
[----:B------:R0:W2:Y:S02]  /*0160*/  F2I.FTZ.U32.TRUNC.NTZ R3, R2 ;  /* 0x0000000200037305 */ /* 0x0000a4000021f000 */
[----:B0-----:R-:W-:Y:S02]  /*0170*/  IMAD.MOV.U32 R2, RZ, RZ, RZ ;  /* 0x000000ffff027224 */ /* 0x001fe400078e00ff */
[----:B--2---:R-:W-:-:S04]  /*0180*/  IMAD R7, R7, R3, RZ ;  /* 0x0000000307077224 */ /* 0x004fc800078e02ff */
        /* <DEDUP_REMOVED lines=8> */
[----:B------:R-:W-:Y:S01]  /*0210*/  @P1 VIADD R3, R3, 0x1 ;  /* 0x0000000103031836 */ /* 0x000fe20000000000 */
[----:B------:R-:W-:-:S04]  /*0220*/  @!P2 LOP3.LUT R3, RZ, R19, RZ, 0x33, !PT ;  /* 0x00000013ff03a212 */ /* 0x000fc800078e33ff */
[----:B------:R-:W-:-:S04]  /*0230*/  IADD3 R9, PT, PT, R4, R3, RZ ;  /* 0x0000000304097210 */ /* 0x000fc80007ffe0ff */
[C---:B------:R-:W-:Y:S02]  /*0240*/  LOP3.LUT R0, R9.reuse, 0x3, RZ, 0xc0, !PT ;  /* 0x0000000309007812 */ /* 0x040fe400078ec0ff */
[----:B------:R-:W-:Y:S02]  /*0250*/  ISETP.GE.U32.AND P3, PT, R9, 0x3, PT ;  /* 0x000000030900780c */ /* 0x000fe40003f66070 */
[----:B------:R-:W-:-:S13]  /*0260*/  ISETP.NE.AND P0, PT, R0, 0x3, PT ;  /* 0x000000030000780c */ /* 0x000fda0003f05270 */
[----:B-1----:R-:W-:Y:S05]  /*0270*/  @!P0 BRA `(.L_x_43) ;  /* 0x0000000000a88947 */ /* 0x002fea0003800000 */
[----:B------:R-:W0:Y:S01]  /*0280*/  LDC R13, c[0x0][0x384] ;  /* 0x0000e100ff0d7b82 */ /* 0x000e220000000800 */
[----:B------:R-:W-:-:S07]  /*0290*/  IADD3 R9, PT, PT, R9, 0x1, RZ ;  /* 0x0000000109097810 */ /* 0x000fce0007ffe0ff */
[----:B------:R-:W1:Y:S08]  /*02a0*/  LDC R8, c[0x0][0x384] ;  /* 0x0000e100ff087b82 */ /* 0x000e700000000800 */
[----:B------:R-:W2:Y:S01]  /*02b0*/  LDC.64 R2, c[0x0][0x388] ;  /* 0x0000e200ff027b82 */ /* 0x000ea20000000a00 */
[----:B0-----:R-:W-:-:S07]  /*02c0*/  IABS R0, R13 ;  /* 0x0000000d00007213 */ /* 0x001fce0000000000 */
[----:B------:R-:W0:Y:S01]  /*02d0*/  LDC.64 R4, c[0x0][0x390] ;  /* 0x0000e400ff047b82 */ /* 0x000e220000000a00 */
[----:B------:R-:W-:Y:S01]  /*02e0*/  ISETP.NE.AND P0, PT, R13, RZ, PT ;  /* 0x000000ff0d00720c */ /* 0x000fe20003f05270 */
[----:B------:R-:W3:Y:S06]  /*02f0*/  I2F.RP R12, R0 ;  /* 0x00000000000c7306 */ /* 0x000eec0000209400 */
[----:B------:R-:W4:Y:S02]  /*0300*/  LDC.64 R6, c[0x0][0x398] ;  /* 0x0000e600ff067b82 */ /* 0x000f240000000a00 */
[----:B---3--:R-:W3:Y:S02]  /*0310*/  MUFU.RCP R12, R12 ;  /* 0x0000000c000c7308 */ /* 0x008ee40000001000 */
[----:B---3--:R-:W-:Y:S01]  /*0320*/  VIADD R10, R12, 0xffffffe ;  /* 0x0ffffffe0c0a7836 */ /* 0x008fe20000000000 */
[----:B------:R-:W-:-:S05]  /*0330*/  LOP3.LUT R12, R9, 0x3, RZ, 0xc0, !PT ;  /* 0x00000003090c7812 */ /* 0x000fca00078ec0ff */
[----:B------:R3:W5:Y:S02]  /*0340*/  F2I.FTZ.U32.TRUNC.NTZ R11, R10 ;  /* 0x0000000a000b7305 */ /* 0x000764000021f000 */
[----:B---3--:R-:W-:Y:S02]  /*0350*/  IMAD.MOV.U32 R10, RZ, RZ, RZ ;  /* 0x000000ffff0a7224 */ /* 0x008fe400078e00ff */
[----:B-----5:R-:W-:-:S04]  /*0360*/  IMAD.MOV R15, RZ, RZ, -R11 ;  /* 0x000000ffff0f7224 */ /* 0x020fc800078e0a0b */
[----:B------:R-:W-:-:S04]  /*0370*/  IMAD R15, R15, R0, RZ ;  /* 0x000000000f0f7224 */ /* 0x000fc800078e02ff */
[----:B------:R-:W-:Y:S01]  /*0380*/  IMAD.HI.U32 R9, R11, R15, R10 ;  /* 0x0000000f0b097227 */ /* 0x000fe200078e000a */
[----:B------:R-:W-:Y:S02]  /*0390*/  LOP3.LUT R10, RZ, R13, RZ, 0x33, !PT ;  /* 0x0000000dff0a7212 */ /* 0x000fe400078e33ff */
[----:B012-4-:R-:W-:-:S07]  /*03a0*/  IADD3 R11, PT, PT, -R12, RZ, RZ ;  /* 0x000000ff0c0b7210 */ /* 0x017fce0007ffe1ff */
.L_x_44:
[----:B------:R-:W-:-:S04]  /*03b0*/  IMAD.WIDE R14, R24, 0x4, R2 ;  /* 0x00000004180e7825 */ /* 0x000fc800078e0202 */
[----:B0-----:R-:W-:Y:S02]  /*03c0*/  IMAD.WIDE R12, R24, 0x4, R4 ;  /* 0x00000004180c7825 */ /* 0x001fe400078e0204 */
[----:B------:R-:W2:Y:S04]  /*03d0*/  LDG.E.CONSTANT R14, desc[UR4][R14.64] ;  /* 0x000000040e0e7981 */ /* 0x000ea8000c1e9900 */
[----:B------:R0:W2:Y:S01]  /*03e0*/  LDG.E.CONSTANT R21, desc[UR4][R12.64] ;  /* 0x000000040c157981 */ /* 0x0000a2000c1e9900 */
[----:B------:R-:W-:Y:S02]  /*03f0*/  IABS R18, R24 ;  /* 0x0000001800127213 */ /* 0x000fe40000000000 */
[----:B------:R-:W-:-:S03]  /*0400*/  IABS R20, R8 ;  /* 0x0000000800147213 */ /* 0x000fc60000000000 */
[----:B------:R-:W-:-:S04]  /*0410*/  IMAD.HI.U32 R16, R9, R18, RZ ;  /* 0x0000001209107227 */ /* 0x000fc800078e00ff */
[----:B------:R-:W-:-:S04]  /*0420*/  IMAD.MOV R17, RZ, RZ, -R16 ;  /* 0x000000ffff117224 */ /* 0x000fc800078e0a10 */
[----:B------:R-:W-:-:S05]  /*0430*/  IMAD R17, R20, R17, R18 ;  /* 0x0000001114117224 */ /* 0x000fca00078e0212 */
[----:B------:R-:W-:Y:S02]  /*0440*/  ISETP.GT.U32.AND P1, PT, R0, R17, PT ;  /* 0x000000110000720c */ /* 0x000fe40003f24070 */
[----:B------:R-:W-:-:S11]  /*0450*/  ISETP.GE.AND P2, PT, R24, RZ, PT ;  /* 0x000000ff1800720c */ /* 0x000fd60003f46270 */
[----:B------:R-:W-:-:S04]  /*0460*/  @!P1 IADD3 R17, PT, PT, R17, -R20, RZ ;  /* 0x8000001411119210 */ /* 0x000fc80007ffe0ff */
[----:B------:R-:W-:Y:S01]  /*0470*/  ISETP.GT.U32.AND P1, PT, R0, R17, PT ;  /* 0x000000110000720c */ /* 0x000fe20003f24070 */
[----:B------:R-:W-:-:S12]  /*0480*/  VIADD R11, R11, 0x1 ;  /* 0x000000010b0b7836 */ /* 0x000fd80000000000 */
[----:B------:R-:W-:Y:S01]  /*0490*/  @!P1 IMAD.IADD R17, R17, 0x1, -R20 ;  /* 0x0000000111119824 */ /* 0x000fe200078e0a14 */
[----:B------:R-:W-:-:S04]  /*04a0*/  ISETP.NE.AND P1, PT, R11, RZ, PT ;  /* 0x000000ff0b00720c */ /* 0x000fc80003f25270 */
[----:B------:R-:W-:-:S04]  /*04b0*/  @!P2 IADD3 R17, PT, PT, -R17, RZ, RZ ;  /* 0x000000ff1111a210 */ /* 0x000fc80007ffe1ff */
[----:B0-----:R-:W-:-:S05]  /*04c0*/  SEL R13, R10, R17, !P0 ;  /* 0x000000110a0d7207 */ /* 0x001fca0004000000 */
[----:B------:R-:W-:Y:S01]  /*04d0*/  IMAD.WIDE R12, R13, 0x4, R6 ;  /* 0x000000040d0c7825 */ /* 0x000fe200078e0206 */
[----:B------:R-:W-:-:S03]  /*04e0*/  IADD3 R24, PT, PT, R19, R24, RZ ;  /* 0x0000001813187210 */ /* 0x000fc60007ffe0ff */
[----:B--2---:R-:W-:-:S05]  /*04f0*/  FMUL R21, R14, R21 ;  /* 0x000000150e157220 */ /* 0x004fca0000400000 */
[----:B------:R0:W-:Y:S01]  /*0500*/  REDG.E.ADD.F32.FTZ.RN.STRONG.GPU desc[UR4][R12.64], R21 ;  /* 0x000000150c0079a6 */ /* 0x0001e2000c12f304 */
[----:B------:R-:W-:Y:S05]  /*0510*/  @P1 BRA `(.L_x_44) ;  /* 0xfffffffc00a41947 */ /* 0x000fea000383ffff */
.L_x_43:
[----:B------:R-:W-:Y:S05]  /*0520*/  BSYNC.RECONVERGENT B0 ;  /* 0x0000000000007941 */ /* 0x000fea0003800200 */
.L_x_42:
[----:B------:R-:W-:Y:S05]  /*0530*/  @!P3 EXIT ;  /* 0x000000000000b94d */ /* 0x000fea0003800000 */
[----:B------:R-:W1:Y:S01]  /*0540*/  LDC R0, c[0x0][0x384] ;  /* 0x0000e100ff007b82 */ /* 0x000e620000000800 */
[----:B------:R-:W2:Y:S07]  /*0550*/  LDCU UR6, c[0x0][0x380] ;  /* 0x00007000ff0677ac */ /* 0x000eae0008000800 */
[----:B------:R-:W3:Y:S08]  /*0560*/  LDC.64 R2, c[0x0][0x388] ;  /* 0x0000e200ff027b82 */ /* 0x000ef00000000a00 */
[----:B------:R-:W4:Y:S01]  /*0570*/  LDC.64 R4, c[0x0][0x390] ;  /* 0x0000e400ff047b82 */ /* 0x000f220000000a00 */
[----:B-1----:R-:W-:-:S07]  /*0580*/  IABS R20, R0 ;  /* 0x0000000000147213 */ /* 0x002fce0000000000 */
[----:B------:R-:W1:Y:S01]  /*0590*/  LDC.64 R6, c[0x0][0x398] ;  /* 0x0000e600ff067b82 */ /* 0x000e620000000a00 */
[----:B------:R-:W5:Y:S07]  /*05a0*/  I2F.RP R10, R20 ;  /* 0x00000014000a7306 */ /* 0x000f6e0000209400 */
[----:B------:R-:W1:Y:S01]  /*05b0*/  LDC R0, c[0x0][0x384] ;  /* 0x0000e100ff007b82 */ /* 0x000e620000000800 */
[----:B-----5:R-:W5:Y:S02]  /*05c0*/  MUFU.RCP R10, R10 ;  /* 0x0000000a000a7308 */ /* 0x020f640000001000 */
[----:B-----5:R-:W-:-:S06]  /*05d0*/  VIADD R8, R10, 0xffffffe ;  /* 0x0ffffffe0a087836 */ /* 0x020fcc0000000000 */
[----:B------:R5:W0:Y:S02]  /*05e0*/  F2I.FTZ.U32.TRUNC.NTZ R9, R8 ;  /* 0x0000000800097305 */ /* 0x000a24000021f000 */
[----:B-----5:R-:W-:Y:S01]  /*05f0*/  IMAD.MOV.U32 R8, RZ, RZ, RZ ;  /* 0x000000ffff087224 */ /* 0x020fe200078e00ff */
[----:B0-----:R-:W-:-:S05]  /*0600*/  IADD3 R21, PT, PT, RZ, -R9, RZ ;  /* 0x80000009ff157210 */ /* 0x001fca0007ffe0ff */
[----:B------:R-:W-:-:S04]  /*0610*/  IMAD R21, R21, R20, RZ ;  /* 0x0000001415157224 */ /* 0x000fc800078e02ff */
[----:B-1234-:R-:W-:-:S07]  /*0620*/  IMAD.HI.U32 R21, R9, R21, R8 ;  /* 0x0000001509157227 */ /* 0x01efce00078e0008 */
.L_x_45:
[----:B------:R-:W-:-:S04]  /*0630*/  IMAD.WIDE R26, R24, 0x4, R2 ;  /* 0x00000004181a7825 */ /* 0x000fc800078e0202 */
[----:B0-----:R-:W-:Y:S01]  /*0640*/  IMAD.WIDE R10, R24, 0x4, R4 ;  /* 0x00000004180a7825 */ /* 0x001fe200078e0204 */
[----:B------:R-:W2:Y:S04]  /*0650*/  LDG.E.CONSTANT R23, desc[UR4][R26.64] ;  /* 0x000000041a177981 */ /* 0x000ea8000c1e9900 */
[----:B------:R0:W2:Y:S01]  /*0660*/  LDG.E.CONSTANT R22, desc[UR4][R10.64] ;  /* 0x000000040a167981 */ /* 0x0000a2000c1e9900 */
[----:B------:R-:W-:-:S04]  /*0670*/  IMAD.WIDE R28, R19, 0x4, R26 ;  /* 0x00000004131c7825 */ /* 0x000fc800078e021a */
[C---:B------:R-:W-:Y:S01]  /*0680*/  IMAD.WIDE R8, R19.reuse, 0x4, R10 ;  /* 0x0000000413087825 */ /* 0x040fe200078e020a */
[----:B------:R1:W3:Y:S03]  /*0690*/  LDG.E.CONSTANT R18, desc[UR4][R28.64] ;  /* 0x000000041c127981 */ /* 0x0002e6000c1e9900 */
[----:B0-----:R-:W-:-:S04]  /*06a0*/  IMAD.WIDE R10, R19, 0x4, R28 ;  /* 0x00000004130a7825 */ /* 0x001fc800078e021c */
[C---:B------:R-:W-:Y:S01]  /*06b0*/  IMAD.WIDE R12, R19.reuse, 0x4, R8 ;  /* 0x00000004130c7825 */ /* 0x040fe200078e0208 */
[----:B------:R0:W4:Y:S03]  /*06c0*/  LDG.E.CONSTANT R25, desc[UR4][R10.64] ;  /* 0x000000040a197981 */ /* 0x000126000c1e9900 */
[C---:B------:R-:W-:Y:S01]  /*06d0*/  IMAD.WIDE R14, R19.reuse, 0x4, R10 ;  /* 0x00000004130e7825 */ /* 0x040fe200078e020a */
[----:B------:R-:W3:Y:S03]  /*06e0*/  LDG.E.CONSTANT R9, desc[UR4][R8.64] ;  /* 0x0000000408097981 */ /* 0x000ee6000c1e9900 */
[----:B------:R-:W-:Y:S02]  /*06f0*/  IMAD.WIDE R16, R19, 0x4, R12 ;  /* 0x0000000413107825 */ /* 0x000fe400078e020c */
[----:B------:R-:W4:Y:S04]  /*0700*/  LDG.E.CONSTANT R12, desc[UR4][R12.64] ;  /* 0x000000040c0c7981 */ /* 0x000f28000c1e9900 */
[----:B------:R-:W5:Y:S04]  /*0710*/  LDG.E.CONSTANT R14, desc[UR4][R14.64] ;  /* 0x000000040e0e7981 */ /* 0x000f68000c1e9900 */
[----:B------:R0:W5:Y:S01]  /*0720*/  LDG.E.CONSTANT R17, desc[UR4][R16.64] ;  /* 0x0000000410117981 */ /* 0x000162000c1e9900 */
[----:B------:R-:W-:-:S02]  /*0730*/  IABS R26, R0 ;  /* 0x00000000001a7213 */ /* 0x000fc40000000000 */
[----:B------:R-:W-:Y:S02]  /*0740*/  IABS R27, R24 ;  /* 0x00000018001b7213 */ /* 0x000fe40000000000 */
[----:B-1----:R-:W1:Y:S03]  /*0750*/  I2F.RP R28, R26 ;  /* 0x0000001a001c7306 */ /* 0x002e660000209400 */
[----:B------:R-:W-:-:S05]  /*0760*/  IMAD.HI.U32 R21, R21, R27, RZ ;  /* 0x0000001b15157227 */ /* 0x000fca00078e00ff */
[----:B------:R-:W-:-:S05]  /*0770*/  IADD3 R21, PT, PT, -R21, RZ, RZ ;  /* 0x000000ff15157210 */ /* 0x000fca0007ffe1ff */
[----:B------:R-:W-:Y:S01]  /*0780*/  IMAD R21, R26, R21, R27 ;  /* 0x000000151a157224 */ /* 0x000fe200078e021b */
[----:B-1----:R-:W0:Y:S04]  /*0790*/  MUFU.RCP R28, R28 ;  /* 0x0000001c001c7308 */ /* 0x002e280000001000 */
[----:B------:R-:W-:Y:S02]  /*07a0*/  ISETP.GT.U32.AND P0, PT, R20, R21, PT ;  /* 0x000000151400720c */ /* 0x000fe40003f04070 */
[----:B------:R-:W-:-:S11]  /*07b0*/  ISETP.GE.AND P1, PT, R24, RZ, PT ;  /* 0x000000ff1800720c */ /* 0x000fd60003f26270 */
[----:B------:R-:W-:Y:S01]  /*07c0*/  @!P0 IADD3 R21, PT, PT, R21, -R26, RZ ;  /* 0x8000001a15158210 */ /* 0x000fe20007ffe0ff */
[----:B0-----:R-:W-:-:S03]  /*07d0*/  VIADD R10, R28, 0xffffffe ;  /* 0x0ffffffe1c0a7836 */ /* 0x001fc60000000000 */
[----:B------:R-:W-:Y:S01]  /*07e0*/  ISETP.GT.U32.AND P0, PT, R20, R21, PT ;  /* 0x000000151400720c */ /* 0x000fe20003f04070 */
[----:B------:R-:W0:Y:S01]  /*07f0*/  F2I.FTZ.U32.TRUNC.NTZ R11, R10 ;  /* 0x0000000a000b7305 */ /* 0x000e22000021f000 */
[----:B------:R-:W-:Y:S02]  /*0800*/  IADD3 R16, PT, PT, R19, R24, RZ ;  /* 0x0000001813107210 */ /* 0x000fe40007ffe0ff */
[----:B------:R-:W-:-:S09]  /*0810*/  LOP3.LUT R8, RZ, R0, RZ, 0x33, !PT ;  /* 0x00000000ff087212 */ /* 0x000fd200078e33ff */
[----:B------:R-:W-:Y:S01]  /*0820*/  @!P0 IMAD.IADD R21, R21, 0x1, -R26 ;  /* 0x0000000115158824 */ /* 0x000fe200078e0a1a */
[----:B0-----:R-:W-:-:S03]  /*0830*/  IADD3 R15, PT, PT, RZ, -R11, RZ ;  /* 0x8000000bff0f7210 */ /* 0x001fc60007ffe0ff */
[----:B------:R-:W-:Y:S01]  /*0840*/  @!P1 IMAD.MOV R21, RZ, RZ, -R21 ;  /* 0x000000ffff159224 */ /* 0x000fe200078e0a15 */
[----:B------:R-:W-:Y:S01]  /*0850*/  ISETP.NE.AND P0, PT, R0, RZ, PT ;  /* 0x000000ff0000720c */ /* 0x000fe20003f05270 */
[----:B------:R-:W-:Y:S02]  /*0860*/  IMAD.MOV.U32 R10, RZ, RZ, RZ ;  /* 0x000000ffff0a7224 */ /* 0x000fe400078e00ff */
[----:B------:R-:W-:Y:S01]  /*0870*/  IMAD R15, R15, R26, RZ ;  /* 0x0000001a0f0f7224 */ /* 0x000fe200078e02ff */
[----:B------:R-:W-:Y:S02]  /*0880*/  SEL R13, R8, R21, !P0 ;  /* 0x00000015080d7207 */ /* 0x000fe40004000000 */
[----:B------:R-:W-:Y:S01]  /*0890*/  IABS R20, R16 ;  /* 0x0000001000147213 */ /* 0x000fe20000000000 */
[----:B------:R-:W-:-:S04]  /*08a0*/  IMAD.HI.U32 R21, R11, R15, R10 ;  /* 0x0000000f0b157227 */ /* 0x000fc800078e000a */
[----:B------:R-:W-:-:S04]  /*08b0*/  IMAD.WIDE R10, R13, 0x4, R6 ;  /* 0x000000040d0a7825 */ /* 0x000fc800078e0206 */
[----:B------:R-:W-:Y:S01]  /*08c0*/  IMAD.HI.U32 R13, R21, R20, RZ ;  /* 0x00000014150d7227 */ /* 0x000fe200078e00ff */
[----:B------:R-:W-:-:S04]  /*08d0*/  ISETP.GE.AND P1, PT, R16, RZ, PT ;  /* 0x000000ff1000720c */ /* 0x000fc80003f26270 */
[----:B------:R-:W-:-:S05]  /*08e0*/  IADD3 R27, PT, PT, -R13, RZ, RZ ;  /* 0x000000ff0d1b7210 */ /* 0x000fca0007ffe1ff */
[----:B------:R-:W-:Y:S01]  /*08f0*/  IMAD R27, R26, R27, R20 ;  /* 0x0000001b1a1b7224 */ /* 0x000fe200078e0214 */
[----:B------:R-:W-:-:S04]  /*0900*/  MOV R20, R26 ;  /* 0x0000001a00147202 */ /* 0x000fc80000000f00 */
[----:B------:R-:W-:-:S13]  /*0910*/  ISETP.GT.U32.AND P2, PT, R20, R27, PT ;  /* 0x0000001b1400720c */ /* 0x000fda0003f44070 */
[----:B------:R-:W-:-:S05]  /*0920*/  @!P2 IMAD.IADD R27, R27, 0x1, -R26 ;  /* 0x000000011b1ba824 */ /* 0x000fca00078e0a1a */
[----:B------:R-:W-:-:S13]  /*0930*/  ISETP.GT.U32.AND P2, PT, R20, R27, PT ;  /* 0x0000001b1400720c */ /* 0x000fda0003f44070 */
[----:B------:R-:W-:-:S05]  /*0940*/  @!P2 IADD3 R27, PT, PT, R27, -R26, RZ ;  /* 0x8000001a1b1ba210 */ /* 0x000fca0007ffe0ff */
[----:B------:R-:W-:-:S05]  /*0950*/  @!P1 IMAD.MOV R27, RZ, RZ, -R27 ;  /* 0x000000ffff1b9224 */ /* 0x000fca00078e0a1b */
[----:B------:R-:W-:Y:S01]  /*0960*/  SEL R27, R8, R27, !P0 ;  /* 0x0000001b081b7207 */ /* 0x000fe20004000000 */
[----:B--2---:R-:W-:Y:S01]  /*0970*/  FMUL R23, R23, R22 ;  /* 0x0000001617177220 */ /* 0x004fe20000400000 */
[----:B------:R-:W-:-:S04]  /*0980*/  IADD3 R22, PT, PT, R19, R16, RZ ;  /* 0x0000001013167210 */ /* 0x000fc80007ffe0ff */
[----:B------:R0:W-:Y:S01]  /*0990*/  REDG.E.ADD.F32.FTZ.RN.STRONG.GPU desc[UR4][R10.64], R23 ;  /* 0x000000170a0079a6 */ /* 0x0001e2000c12f304 */
[----:B------:R-:W-:Y:S01]  /*09a0*/  IMAD.IADD R24, R19, 0x1, R22 ;  /* 0x0000000113187824 */ /* 0x000fe200078e0216 */
[----:B------:R-:W-:-:S04]  /*09b0*/  IABS R15, R22 ;  /* 0x00000016000f7213 */ /* 0x000fc80000000000 */
[----:B------:R-:W-:Y:S01]  /*09c0*/  IABS R28, R24 ;  /* 0x00000018001c7213 */ /* 0x000fe20000000000 */
[----:B------:R-:W-:-:S04]  /*09d0*/  IMAD.HI.U32 R16, R21, R15, RZ ;  /* 0x0000000f15107227 */ /* 0x000fc800078e00ff */
[----:B------:R-:W-:-:S04]  /*09e0*/  IMAD.MOV.U32 R13, RZ, RZ, R28 ;  /* 0x000000ffff0d7224 */ /* 0x000fc800078e001c */
[----:B0-----:R-:W-:Y:S01]  /*09f0*/  IMAD.HI.U32 R10, R21, R13, RZ ;  /* 0x0000000d150a7227 */ /* 0x001fe200078e00ff */
[----:B------:R-:W-:-:S03]  /*0a00*/  IADD3 R16, PT, PT, -R16, RZ, RZ ;  /* 0x000000ff10107210 */ /* 0x000fc60007ffe1ff */
[----:B------:R-:W-:Y:S02]  /*0a10*/  IMAD.MOV R10, RZ, RZ, -R10 ;  /* 0x000000ffff0a7224 */ /* 0x000fe400078e0a0a */
[C---:B------:R-:W-:Y:S02]  /*0a20*/  IMAD R15, R26.reuse, R16, R15 ;  /* 0x000000101a0f7224 */ /* 0x040fe400078e020f */
[----:B------:R-:W-:-:S03]  /*0a30*/  IMAD R13, R26, R10, R13 ;  /* 0x0000000a1a0d7224 */ /* 0x000fc600078e020d */
[C---:B------:R-:W-:Y:S02]  /*0a40*/  ISETP.GT.U32.AND P3, PT, R20.reuse, R15, PT ;  /* 0x0000000f1400720c */ /* 0x040fe40003f64070 */
[----:B------:R-:W-:Y:S02]  /*0a50*/  ISETP.GT.U32.AND P4, PT, R20, R13, PT ;  /* 0x0000000d1400720c */ /* 0x000fe40003f84070 */
[----:B------:R-:W-:-:S09]  /*0a60*/  ISETP.GE.AND P6, PT, R24, RZ, PT ;  /* 0x000000ff1800720c */ /* 0x000fd20003fc6270 */
[----:B------:R-:W-:Y:S02]  /*0a70*/  @!P3 IADD3 R15, PT, PT, R15, -R26, RZ ;  /* 0x8000001a0f0fb210 */ /* 0x000fe40007ffe0ff */
[----:B------:R-:W-:Y:S02]  /*0a80*/  @!P4 IMAD.IADD R13, R13, 0x1, -R26 ;  /* 0x000000010d0dc824 */ /* 0x000fe400078e0a1a */
[----:B------:R-:W-:-:S03]  /*0a90*/  ISETP.GT.U32.AND P3, PT, R20, R15, PT ;  /* 0x0000000f1400720c */ /* 0x000fc60003f64070 */
[----:B------:R-:W-:Y:S02]  /*0aa0*/  ISETP.GT.U32.AND P5, PT, R20, R13, PT ;  /* 0x0000000d1400720c */ /* 0x000fe40003fa4070 */
[----:B------:R-:W-:Y:S02]  /*0ab0*/  ISETP.GE.AND P4, PT, R22, RZ, PT ;  /* 0x000000ff1600720c */ /* 0x000fe40003f86270 */
[----:B------:R-:W-:-:S06]  /*0ac0*/  IADD3 R24, PT, PT, R19, R24, RZ ;  /* 0x0000001813187210 */ /* 0x000fcc0007ffe0ff */
[----:B------:R-:W-:-:S03]  /*0ad0*/  @!P3 IMAD.IADD R15, R15, 0x1, -R26 ;  /* 0x000000010f0fb824 */ /* 0x000fc600078e0a1a */
[----:B------:R-:W-:Y:S02]  /*0ae0*/  @!P5 IADD3 R13, PT, PT, R13, -R26, RZ ;  /* 0x8000001a0d0dd210 */ /* 0x000fe40007ffe0ff */
[----:B------:R-:W-:-:S03]  /*0af0*/  @!P4 IADD3 R15, PT, PT, -R15, RZ, RZ ;  /* 0x000000ff0f0fc210 */ /* 0x000fc60007ffe1ff */
[----:B------:R-:W-:Y:S01]  /*0b00*/  @!P6 IMAD.MOV R13, RZ, RZ, -R13 ;  /* 0x000000ffff0de224 */ /* 0x000fe200078e0a0d */
[----:B------:R-:W-:-:S04]  /*0b10*/  SEL R11, R8, R15, !P0 ;  /* 0x0000000f080b7207 */ /* 0x000fc80004000000 */
[----:B------:R-:W-:Y:S02]  /*0b20*/  SEL R13, R8, R13, !P0 ;  /* 0x0000000d080d7207 */ /* 0x000fe40004000000 */
[----:B------:R-:W-:Y:S01]  /*0b30*/  ISETP.GE.AND P0, PT, R24, UR6, PT ;  /* 0x0000000618007c0c */ /* 0x000fe2000bf06270 */
[----:B---3--:R-:W-:Y:S01]  /*0b40*/  FMUL R15, R18, R9 ;  /* 0x00000009120f7220 */ /* 0x008fe20000400000 */
[----:B------:R-:W-:-:S04]  /*0b50*/  IMAD.WIDE R8, R27, 0x4, R6 ;  /* 0x000000041b087825 */ /* 0x000fc800078e0206 */
[----:B----4-:R-:W-:Y:S01]  /*0b60*/  FMUL R25, R25, R12 ;  /* 0x0000000c19197220 */ /* 0x010fe20000400000 */
[----:B-----5:R-:W-:Y:S01]  /*0b70*/  FMUL R17, R14, R17 ;  /* 0x000000110e117220 */ /* 0x020fe20000400000 */
[--C-:B------:R-:W-:Y:S01]  /*0b80*/  IMAD.WIDE R10, R11, 0x4, R6.reuse ;  /* 0x000000040b0a7825 */ /* 0x100fe200078e0206 */
[----:B------:R0:W-:Y:S03]  /*0b90*/  REDG.E.ADD.F32.FTZ.RN.STRONG.GPU desc[UR4][R8.64], R15 ;  /* 0x0000000f080079a6 */ /* 0x0001e6000c12f304 */
[----:B------:R-:W-:Y:S01]  /*0ba0*/  IMAD.WIDE R12, R13, 0x4, R6 ;  /* 0x000000040d0c7825 */ /* 0x000fe200078e0206 */
[----:B------:R0:W-:Y:S04]  /*0bb0*/  REDG.E.ADD.F32.FTZ.RN.STRONG.GPU desc[UR4][R10.64], R25 ;  /* 0x000000190a0079a6 */ /* 0x0001e8000c12f304 */
[----:B------:R0:W-:Y:S01]  /*0bc0*/  REDG.E.ADD.F32.FTZ.RN.STRONG.GPU desc[UR4][R12.64], R17 ;  /* 0x000000110c0079a6 */ /* 0x0001e2000c12f304 */
[----:B------:R-:W-:Y:S05]  /*0bd0*/  @!P0 BRA `(.L_x_45) ;  /* 0xfffffff800948947 */ /* 0x000fea000383ffff */
[----:B------:R-:W-:Y:S05]  /*0be0*/  EXIT ;  /* 0x000000000000794d */ /* 0x000fea0003800000 */
.L_x_46:
        /* <DEDUP_REMOVED lines=9> */
.L_x_66:


//--------------------- .text._Z4fillifPf         --------------------------
	.section	.text._Z4fillifPf,"ax",@progbits
	.align	128
        .global         _Z4fillifPf
        .type           _Z4fillifPf,@function
        .size           _Z4fillifPf,(.L_x_67 - _Z4fillifPf)
        .other          _Z4fillifPf,@"STO_CUDA_ENTRY STV_DEFAULT"
_Z4fillifPf:
.text._Z4fillifPf:
        /* <DEDUP_REMOVED lines=14> */
[----:B------:R-:W1:Y:S01]  /*00e0*/  LDCU.64 UR4, c[0x0][0x358] ;  /* 0x00006b00ff0477ac */ /* 0x000e620008000a00 */
[C---:B------:R-:W-:Y:S01]  /*00f0*/  ISETP.GE.AND P0, PT, R2.reuse, UR6, PT ;  /* 0x0000000602007c0c */ /* 0x040fe2000bf06270 */
[----:B------:R-:W-:Y:S01]  /*0100*/  BSSY.RECONVERGENT B0, `(.L_x_47) ;  /* 0x0000023000007945 */ /* 0x000fe20003800200 */
[----:B------:R-:W-:Y:S02]  /*0110*/  VIMNMX R7, PT, PT, R2, UR6, !PT ;  /* 0x0000000602077c48 */ /* 0x000fe4000ffe0100 */
        /* <DEDUP_REMOVED lines=21> */
[----:B-1----:R-:W-:Y:S05]  /*0270*/  @!P0 BRA `(.L_x_48) ;  /* 0x00000000002c8947 */ /* 0x002fea0003800000 */
[----:B------:R-:W0:Y:S01]  /*0280*/  LDC R9, c[0x0][0x384] ;  /* 0x0000e100ff097b82 */ /* 0x000e220000000800 */
[----:B------:R-:W-:-:S04]  /*0290*/  IADD3 R2, PT, PT, R2, 0x1, RZ ;  /* 0x0000000102027810 */ /* 0x000fc80007ffe0ff */
[----:B------:R-:W-:-:S03]  /*02a0*/  LOP3.LUT R2, R2, 0x3, RZ, 0xc0, !PT ;  /* 0x0000000302027812 */ /* 0x000fc600078ec0ff */
[----:B------:R-:W1:Y:S02]  /*02b0*/  LDC.64 R6, c[0x0][0x388] ;  /* 0x0000e200ff067b82 */ /* 0x000e640000000a00 */
[----:B------:R-:W-:-:S07]  /*02c0*/  IMAD.MOV R2, RZ, RZ, -R2 ;  /* 0x000000ffff027224 */ /* 0x000fce00078e0a02 */
.L_x_49:
[----:B-1----:R-:W-:Y:S01]  /*02d0*/  IMAD.WIDE R4, R3, 0x4, R6 ;  /* 0x0000000403047825 */ /* 0x002fe200078e0206 */
[----:B------:R-:W-:-:S03]  /*02e0*/  IADD3 R2, PT, PT, R2, 0x1, RZ ;  /* 0x0000000102027810 */ /* 0x000fc60007ffe0ff */
[----:B------:R-:W-:Y:S01]  /*02f0*/  IMAD.IADD R3, R0, 0x1, R3 ;  /* 0x0000000100037824 */ /* 0x000fe200078e0203 */
[----:B0-----:R2:W-:Y:S01]  /*0300*/  STG.E desc[UR4][R4.64], R9 ;  /* 0x0000000904007986 */ /* 0x0015e2000c101904 */
[----:B------:R-:W-:-:S13]  /*0310*/  ISETP.NE.AND P0, PT, R2, RZ, PT ;  /* 0x000000ff0200720c */ /* 0x000fda0003f05270 */
[----:B--2---:R-:W-:Y:S05]  /*0320*/  @P0 BRA `(.L_x_49) ;  /* 0xfffffffc00e80947 */ /* 0x004fea000383ffff */
.L_x_48:
[----:B------:R-:W-:Y:S05]  /*0330*/  BSYNC.RECONVERGENT B0 ;  /* 0x0000000000007941 */ /* 0x000fea0003800200 */
.L_x_47:
[----:B------:R-:W-:Y:S05]  /*0340*/  @!P1 EXIT ;  /* 0x000000000000994d */ /* 0x000fea0003800000 */
[----:B------:R-:W0:Y:S08]  /*0350*/  LDC R15, c[0x0][0x384] ;  /* 0x0000e100ff0f7b82 */ /* 0x000e300000000800 */
[----:B------:R-:W1:Y:S02]  /*0360*/  LDC.64 R10, c[0x0][0x388] ;  /* 0x0000e200ff0a7b82 */ /* 0x000e640000000a00 */
.L_x_50:
[----:B-12---:R-:W-:Y:S01]  /*0370*/  IMAD.WIDE R12, R3, 0x4, R10 ;  /* 0x00000004030c7825 */ /* 0x006fe200078e020a */
[----:B------:R-:W-:-:S04]  /*0380*/  LEA R3, R0, R3, 0x2 ;  /* 0x0000000300037211 */ /* 0x000fc800078e10ff */
[----:B0-----:R2:W-:Y:S01]  /*0390*/  STG.E desc[UR4][R12.64], R15 ;  /* 0x0000000f0c007986 */ /* 0x0015e2000c101904 */
[----:B------:R-:W-:Y:S01]  /*03a0*/  IMAD.WIDE R4, R0, 0x4, R12 ;  /* 0x0000000400047825 */ /* 0x000fe200078e020c */
[----:B------:R-:W-:-:S04]  /*03b0*/  ISETP.GE.AND P0, PT, R3, UR6, PT ;  /* 0x0000000603007c0c */ /* 0x000fc8000bf06270 */
[----:B------:R2:W-:Y:S01]  /*03c0*/  STG.E desc[UR4][R4.64], R15 ;  /* 0x0000000f04007986 */ /* 0x0005e2000c101904 */
[----:B------:R-:W-:-:S05]  /*03d0*/  IMAD.WIDE R6, R0, 0x4, R4 ;  /* 0x0000000400067825 */ /* 0x000fca00078e0204 */
[----:B------:R2:W-:Y:S01]  /*03e0*/  STG.E desc[UR4][R6.64], R15 ;  /* 0x0000000f06007986 */ /* 0x0005e2000c101904 */
[----:B------:R-:W-:-:S05]  /*03f0*/  IMAD.WIDE R8, R0, 0x4, R6 ;  /* 0x0000000400087825 */ /* 0x000fca00078e0206 */
[----:B------:R2:W-:Y:S01]  /*0400*/  STG.E desc[UR4][R8.64], R15 ;  /* 0x0000000f08007986 */ /* 0x0005e2000c101904 */
[----:B------:R-:W-:Y:S05]  /*0410*/  @!P0 BRA `(.L_x_50) ;  /* 0xfffffffc00d48947 */ /* 0x000fea000383ffff */
[----:B------:R-:W-:Y:S05]  /*0420*/  EXIT ;  /* 0x000000000000794d */ /* 0x000fea0003800000 */
.L_x_51:
        /* <DEDUP_REMOVED lines=13> */
.L_x_67:


//--------------------- .text._Z12sliceColumnsiiPKiPKfPf --------------------------
	.section	.text._Z12sliceColumnsiiPKiPKfPf,"ax",@progbits
	.align	128
        .global         _Z12sliceColumnsiiPKiPKfPf
        .type           _Z12sliceColumnsiiPKiPKfPf,@function
        .size           _Z12sliceColumnsiiPKiPKfPf,(.L_x_68 - _Z12sliceColumnsiiPKiPKfPf)
        .other          _Z12sliceColumnsiiPKiPKfPf,@"STO_CUDA_ENTRY STV_DEFAULT"
_Z12sliceColumnsiiPKiPKfPf:
.text._Z12sliceColumnsiiPKiPKfPf:
[----:B------:R-:W-:Y:S01]  /*0000*/  LDC R1, c[0x0][0x37c] ;  /* 0x0000df00ff017b82 */ /* 0x000fe20000000800 */
[----:B------:R-:W0:Y:S01]  /*0010*/  S2R R19, SR_CTAID.X ;  /* 0x0000000000137919 */ /* 0x000e220000002500 */
[----:B------:R-:W1:Y:S01]  /*0020*/  LDCU.64 UR6, c[0x0][0x380] ;  /* 0x00007000ff0677ac */ /* 0x000e620008000a00 */
[----:B------:R-:W0:Y:S01]  /*0030*/  S2R R0, SR_TID.X ;  /* 0x0000000000007919 */ /* 0x000e220000002100 */
[----:B------:R-:W2:Y:S04]  /*0040*/  LDCU UR4, c[0x0][0x360] ;  /* 0x00006c00ff0477ac */ /* 0x000ea80008000800 */
[----:B------:R-:W2:Y:S01]  /*0050*/  LDC R14, c[0x0][0x370] ;  /* 0x0000dc00ff0e7b82 */ /* 0x000ea20000000800 */
[----:B-1----:R-:W-:Y:S02]  /*0060*/  IMAD.U32 R8, RZ, RZ, UR6 ;  /* 0x00000006ff087e24 */ /* 0x002fe4000f8e00ff */
[----:B--2---:R-:W-:-:S02]  /*0070*/  IMAD R14, R14, UR4, RZ ;  /* 0x000000040e0e7c24 */ /* 0x004fc4000f8e02ff */
[----:B0-----:R-:W-:Y:S02]  /*0080*/  IMAD R19, R19, UR4, R0 ;  /* 0x0000000413137c24 */ /* 0x001fe4000f8e0200 */
[----:B------:R-:W-:-:S05]  /*0090*/  IMAD R0, R8, UR7, RZ ;  /* 0x0000000708007c24 */ /* 0x000fca000f8e02ff */
        /* <DEDUP_REMOVED lines=10> */
[----:B------:R-:W-:Y:S02]  /*0140*/  VIMNMX R4, PT, PT, R0, R5, !PT ;  /* 0x0000000500047248 */ /* 0x000fe40007fe0100 */
[----:B------:R-:W-:-:S04]  /*0150*/  SEL R6, RZ, 0x1, P0 ;  /* 0x00000001ff067807 */ /* 0x000fc80000000000 */
[----:B------:R-:W-:Y:S01]  /*0160*/  IADD3 R5, PT, PT, R4, -R5, -R6 ;  /* 0x8000000504057210 */ /* 0x000fe20007ffe806 */
[----:B0-----:R-:W0:Y:S02]  /*0170*/  MUFU.RCP R7, R7 ;  /* 0x0000000700077308 */ /* 0x001e240000001000 */
[----:B0-----:R-:W-:-:S06]  /*0180*/  VIADD R2, R7, 0xffffffe ;  /* 0x0ffffffe07027836 */ /* 0x001fcc0000000000 */
[----:B------:R0:W3:Y:S02]  /*0190*/  F2I.FTZ.U32.TRUNC.NTZ R3, R2 ;  /* 0x0000000200037305 */ /* 0x0000e4000021f000 */
[----:B0-----:R-:W-:Y:S02]  /*01a0*/  IMAD.MOV.U32 R2, RZ, RZ, RZ ;  /* 0x000000ffff027224 */ /* 0x001fe400078e00ff */
[----:B---3--:R-:W-:-:S04]  /*01b0*/  IMAD R9, R9, R3, RZ ;  /* 0x0000000309097224 */ /* 0x008fc800078e02ff */
[----:B------:R-:W-:-:S06]  /*01c0*/  IMAD.HI.U32 R10, R3, R9, R2 ;  /* 0x00000009030a7227 */ /* 0x000fcc00078e0002 */
[----:B------:R-:W-:-:S05]  /*01d0*/  IMAD.HI.U32 R3, R10, R5, RZ ;  /* 0x000000050a037227 */ /* 0x000fca00078e00ff */
[----:B------:R-:W-:-:S05]  /*01e0*/  IADD3 R2, PT, PT, -R3, RZ, RZ ;  /* 0x000000ff03027210 */ /* 0x000fca0007ffe1ff */
[----:B------:R-:W-:-:S05]  /*01f0*/  IMAD R5, R14, R2, R5 ;  /* 0x000000020e057224 */ /* 0x000fca00078e0205 */
[----:B------:R-:W-:-:S13]  /*0200*/  ISETP.GE.U32.AND P0, PT, R5, R14, PT ;  /* 0x0000000e0500720c */ /* 0x000fda0003f06070 */
[----:B------:R-:W-:Y:S01]  /*0210*/  @P0 IMAD.IADD R5, R5, 0x1, -R14 ;  /* 0x0000000105050824 */ /* 0x000fe200078e0a0e */
[----:B------:R-:W-:-:S04]  /*0220*/  @P0 IADD3 R3, PT, PT, R3, 0x1, RZ ;  /* 0x0000000103030810 */ /* 0x000fc80007ffe0ff */
[----:B------:R-:W-:-:S13]  /*0230*/  ISETP.GE.U32.AND P1, PT, R5, R14, PT ;  /* 0x0000000e0500720c */ /* 0x000fda0003f26070 */
[----:B------:R-:W-:Y:S01]  /*0240*/  @P1 VIADD R3, R3, 0x1 ;  /* 0x0000000103031836 */ /* 0x000fe20000000000 */
[----:B------:R-:W-:-:S04]  /*0250*/  @!P2 LOP3.LUT R3, RZ, R14, RZ, 0x33, !PT ;  /* 0x0000000eff03a212 */ /* 0x000fc800078e33ff */
[----:B------:R-:W-:-:S04]  /*0260*/  IADD3 R10, PT, PT, R6, R3, RZ ;  /* 0x00000003060a7210 */ /* 0x000fc80007ffe0ff */
[C---:B------:R-:W-:Y:S02]  /*0270*/  LOP3.LUT R2, R10.reuse, 0x3, RZ, 0xc0, !PT ;  /* 0x000000030a027812 */ /* 0x040fe400078ec0ff */
[----:B------:R-:W-:Y:S02]  /*0280*/  ISETP.GE.U32.AND P4, PT, R10, 0x3, PT ;  /* 0x000000030a00780c */ /* 0x000fe40003f86070 */
[----:B------:R-:W-:-:S13]  /*0290*/  ISETP.NE.AND P0, PT, R2, 0x3, PT ;  /* 0x000000030200780c */ /* 0x000fda0003f05270 */
[----:B-12---:R-:W-:Y:S05]  /*02a0*/  @!P0 BRA `(.L_x_53) ;  /* 0x0000000000b48947 */ /* 0x006fea0003800000 */
[----:B------:R-:W-:Y:S01]  /*02b0*/  IABS R9, R8 ;  /* 0x0000000800097213 */ /* 0x000fe20000000000 */
[----:B------:R-:W0:Y:S01]  /*02c0*/  LDC.64 R2, c[0x0][0x388] ;  /* 0x0000e200ff027b82 */ /* 0x000e220000000a00 */
[----:B------:R-:W-:Y:S01]  /*02d0*/  VIADD R10, R10, 0x1 ;  /* 0x000000010a0a7836 */ /* 0x000fe20000000000 */
[----:B------:R-:W-:Y:S01]  /*02e0*/  ISETP.NE.AND P1, PT, R8, RZ, PT ;  /* 0x000000ff0800720c */ /* 0x000fe20003f25270 */
[----:B------:R-:W1:Y:S05]  /*02f0*/  I2F.RP R12, R9 ;  /* 0x00000009000c7306 */ /* 0x000e6a0000209400 */
[----:B------:R-:W2:Y:S08]  /*0300*/  LDC.64 R4, c[0x0][0x398] ;  /* 0x0000e600ff047b82 */ /* 0x000eb00000000a00 */
[----:B------:R-:W3:Y:S01]  /*0310*/  LDC.64 R6, c[0x0][0x390] ;  /* 0x0000e400ff067b82 */ /* 0x000ee20000000a00 */
[----:B-1----:R-:W1:Y:S02]  /*0320*/  MUFU.RCP R12, R12 ;  /* 0x0000000c000c7308 */ /* 0x002e640000001000 */
[----:B-1----:R-:W-:Y:S01]  /*0330*/  VIADD R11, R12, 0xffffffe ;  /* 0x0ffffffe0c0b7836 */ /* 0x002fe20000000000 */
[----:B------:R-:W-:Y:S01]  /*0340*/  LOP3.LUT R12, R10, 0x3, RZ, 0xc0, !PT ;  /* 0x000000030a0c7812 */ /* 0x000fe200078ec0ff */
[----:B------:R-:W-:-:S04]  /*0350*/  HFMA2 R10, -RZ, RZ, 0, 0 ;  /* 0x00000000ff0a7431 */ /* 0x000fc800000001ff */
[----:B------:R-:W1:Y:S01]  /*0360*/  F2I.FTZ.U32.TRUNC.NTZ R11, R11 ;  /* 0x0000000b000b7305 */ /* 0x000e62000021f000 */
[----:B------:R-:W-:Y:S01]  /*0370*/  IMAD.MOV R12, RZ, RZ, -R12 ;  /* 0x000000ffff0c7224 */ /* 0x000fe200078e0a0c */
[----:B-1----:R-:W-:-:S05]  /*0380*/  IADD3 R16, PT, PT, RZ, -R11, RZ ;  /* 0x8000000bff107210 */ /* 0x002fca0007ffe0ff */
[----:B------:R-:W-:-:S04]  /*0390*/  IMAD R13, R16, R9, RZ ;  /* 0x00000009100d7224 */ /* 0x000fc800078e02ff */
[----:B------:R-:W-:Y:S01]  /*03a0*/  IMAD.HI.U32 R10, R11, R13, R10 ;  /* 0x0000000d0b0a7227 */ /* 0x000fe200078e000a */
[----:B0-23--:R-:W-:-:S07]  /*03b0*/  LOP3.LUT R11, RZ, R8, RZ, 0x33, !PT ;  /* 0x00000008ff0b7212 */ /* 0x00dfce00078e33ff */
.L_x_54:
[----:B------:R-:W-:Y:S02]  /*03c0*/  IABS R15, R19 ;  /* 0x00000013000f7213 */ /* 0x000fe40000000000 */
[----:B------:R-:W-:-:S03]  /*03d0*/  MOV R8, UR6 ;  /* 0x0000000600087c02 */ /* 0x000fc60008000f00 */
[----:B------:R-:W-:Y:S01]  /*03e0*/  IMAD.HI.U32 R13, R10, R15, RZ ;  /* 0x0000000f0a0d7227 */ /* 0x000fe200078e00ff */
[----:B------:R-:W-:-:S03]  /*03f0*/  IABS R17, R8 ;  /* 0x0000000800117213 */ /* 0x000fc60000000000 */
        /* <DEDUP_REMOVED lines=8> */
[----:B------:R-:W-:-:S05]  /*0480*/  @P0 IADD3 R13, PT, PT, R13, 0x1, RZ ;  /* 0x000000010d0d0810 */ /* 0x000fca0007ffe0ff */
[----:B------:R-:W-:-:S05]  /*0490*/  @!P3 IMAD.MOV R13, RZ, RZ, -R13 ;  /* 0x000000ffff0db224 */ /* 0x000fca00078e0a0d */
[----:B------:R-:W-:-:S05]  /*04a0*/  SEL R13, R11, R13, !P1 ;  /* 0x0000000d0b0d7207 */ /* 0x000fca0004800000 */
[----:B------:R-:W-:-:S06]  /*04b0*/  IMAD.WIDE R16, R13, 0x4, R2 ;  /* 0x000000040d107825 */ /* 0x000fcc00078e0202 */
[----:B------:R-:W2:Y:S01]  /*04c0*/  LDG.E.CONSTANT R16, desc[UR4][R16.64] ;  /* 0x0000000410107981 */ /* 0x000ea2000c1e9900 */
[----:B------:R-:W-:-:S05]  /*04d0*/  IADD3 R13, PT, PT, -R13, RZ, RZ ;  /* 0x000000ff0d0d7210 */ /* 0x000fca0007ffe1ff */
[----:B------:R-:W-:-:S04]  /*04e0*/  IMAD R13, R8, R13, R19 ;  /* 0x0000000d080d7224 */ /* 0x000fc800078e0213 */
[----:B--2---:R-:W-:-:S04]  /*04f0*/  IMAD R13, R16, R8, R13 ;  /* 0x00000008100d7224 */ /* 0x004fc800078e020d */
[----:B0-----:R-:W-:-:S06]  /*0500*/  IMAD.WIDE R20, R13, 0x4, R6 ;  /* 0x000000040d147825 */ /* 0x001fcc00078e0206 */
[----:B------:R-:W2:Y:S01]  /*0510*/  LDG.E.CONSTANT R21, desc[UR4][R20.64] ;  /* 0x0000000414157981 */ /* 0x000ea2000c1e9900 */
[----:B------:R-:W-:Y:S01]  /*0520*/  IMAD.WIDE R22, R19, 0x4, R4 ;  /* 0x0000000413167825 */ /* 0x000fe200078e0204 */
[----:B------:R-:W-:-:S03]  /*0530*/  IADD3 R19, PT, PT, R14, R19, RZ ;  /* 0x000000130e137210 */ /* 0x000fc60007ffe0ff */
[----:B------:R-:W-:-:S05]  /*0540*/  VIADD R12, R12, 0x1 ;  /* 0x000000010c0c7836 */ /* 0x000fca0000000000 */
[----:B------:R-:W-:Y:S01]  /*0550*/  ISETP.NE.AND P0, PT, R12, RZ, PT ;  /* 0x000000ff0c00720c */ /* 0x000fe20003f05270 */
[----:B--2---:R0:W-:-:S12]  /*0560*/  STG.E desc[UR4][R22.64], R21 ;  /* 0x0000001516007986 */ /* 0x0041d8000c101904 */
[----:B------:R-:W-:Y:S05]  /*0570*/  @P0 BRA `(.L_x_54) ;  /* 0xfffffffc00900947 */ /* 0x000fea000383ffff */
.L_x_53:
[----:B------:R-:W-:Y:S05]  /*0580*/  BSYNC.RECONVERGENT B0 ;  /* 0x0000000000007941 */ /* 0x000fea0003800200 */
.L_x_52:
[----:B------:R-:W-:Y:S05]  /*0590*/  @!P4 EXIT ;  /* 0x000000000000c94d */ /* 0x000fea0003800000 */
[----:B------:R-:W-:Y:S01]  /*05a0*/  IABS R16, R8 ;  /* 0x0000000800107213 */ /* 0x000fe20000000000 */
[----:B------:R-:W1:Y:S03]  /*05b0*/  LDC R17, c[0x0][0x380] ;  /* 0x0000e000ff117b82 */ /* 0x000e660000000800 */
[----:B------:R-:W2:Y:S05]  /*05c0*/  I2F.RP R10, R16 ;  /* 0x00000010000a7306 */ /* 0x000eaa0000209400 */
[----:B------:R-:W3:Y:S08]  /*05d0*/  LDC.64 R2, c[0x0][0x388] ;  /* 0x0000e200ff027b82 */ /* 0x000ef00000000a00 */
[----:B------:R-:W4:Y:S01]  /*05e0*/  LDC.64 R4, c[0x0][0x390] ;  /* 0x0000e400ff047b82 */ /* 0x000f220000000a00 */
[----:B--2---:R-:W2:Y:S07]  /*05f0*/  MUFU.RCP R10, R10 ;  /* 0x0000000a000a7308 */ /* 0x004eae0000001000 */
[----:B------:R-:W0:Y:S01]  /*0600*/  LDC.64 R6, c[0x0][0x398] ;  /* 0x0000e600ff067b82 */ /* 0x000e220000000a00 */
[----:B--2---:R-:W-:-:S04]  /*0610*/  VIADD R8, R10, 0xffffffe ;  /* 0x0ffffffe0a087836 */ /* 0x004fc80000000000 */
[----:B------:R2:W5:Y:S02]  /*0620*/  F2I.FTZ.U32.TRUNC.NTZ R9, R8 ;  /* 0x0000000800097305 */ /* 0x000564000021f000 */
[----:B--2---:R-:W-:Y:S01]  /*0630*/  IMAD.MOV.U32 R8, RZ, RZ, RZ ;  /* 0x000000ffff087224 */ /* 0x004fe200078e00ff */
[----:B-----5:R-:W-:-:S05]  /*0640*/  IADD3 R15, PT, PT, RZ, -R9, RZ ;  /* 0x80000009ff0f7210 */ /* 0x020fca0007ffe0ff */
[----:B------:R-:W-:-:S04]  /*0650*/  IMAD R15, R15, R16, RZ ;  /* 0x000000100f0f7224 */ /* 0x000fc800078e02ff */
[----:B-1-3--:R-:W-:-:S07]  /*0660*/  IMAD.HI.U32 R15, R9, R15, R8 ;  /* 0x0000000f090f7227 */ /* 0x00afce00078e0008 */
.L_x_55:
[----:B-1----:R-:W-:Y:S01]  /*0670*/  IABS R27, R17 ;  /* 0x00000011001b7213 */ /* 0x002fe20000000000 */
[C---:B0-----:R-:W-:Y:S01]  /*0680*/  IMAD.IADD R22, R14.reuse, 0x1, R19 ;  /* 0x000000010e167824 */ /* 0x041fe200078e0213 */
[----:B------:R-:W-:Y:S02]  /*0690*/  IABS R8, R19 ;  /* 0x0000001300087213 */ /* 0x000fe40000000000 */
[----:B------:R-:W0:Y:S01]  /*06a0*/  I2F.RP R12, R27 ;  /* 0x0000001b000c7306 */ /* 0x000e220000209400 */
[----:B------:R-:W-:Y:S02]  /*06b0*/  LOP3.LUT R26, RZ, R17, RZ, 0x33, !PT ;  /* 0x00000011ff1a7212 */ /* 0x000fe400078e33ff */
[----:B------:R-:W-:Y:S01]  /*06c0*/  IMAD.HI.U32 R10, R15, R8, RZ ;  /* 0x000000080f0a7227 */ /* 0x000fe200078e00ff */
[----:B------:R-:W-:-:S03]  /*06d0*/  IADD3 R20, PT, PT, R14, R22, RZ ;  /* 0x000000160e147210 */ /* 0x000fc60007ffe0ff */
[----:B------:R-:W-:-:S04]  /*06e0*/  IMAD.MOV R11, RZ, RZ, -R10 ;  /* 0x000000ffff0b7224 */ /* 0x000fc800078e0a0a */
[----:B------:R-:W-:Y:S02]  /*06f0*/  IMAD R11, R27, R11, R8 ;  /* 0x0000000b1b0b7224 */ /* 0x000fe400078e0208 */
[----:B------:R-:W-:Y:S01]  /*0700*/  IMAD.MOV.U32 R8, RZ, RZ, RZ ;  /* 0x000000ffff087224 */ /* 0x000fe200078e00ff */
[----:B0-----:R-:W0:Y:S02]  /*0710*/  MUFU.RCP R12, R12 ;  /* 0x0000000c000c7308 */ /* 0x001e240000001000 */
[----:B------:R-:W-:-:S13]  /*0720*/  ISETP.GT.U32.AND P0, PT, R16, R11, PT ;  /* 0x0000000b1000720c */ /* 0x000fda0003f04070 */
[----:B------:R-:W-:Y:S02]  /*0730*/  @!P0 IADD3 R11, PT, PT, R11, -R27, RZ ;  /* 0x8000001b0b0b8210 */ /* 0x000fe40007ffe0ff */
[----:B------:R-:W-:Y:S02]  /*0740*/  @!P0 IADD3 R10, PT, PT, R10, 0x1, RZ ;  /* 0x000000010a0a8810 */ /* 0x000fe40007ffe0ff */
[----:B0-----:R-:W-:Y:S02]  /*0750*/  IADD3 R9, PT, PT, R12, 0xffffffe, RZ ;  /* 0x0ffffffe0c097810 */ /* 0x001fe40007ffe0ff */
[----:B------:R-:W-:Y:S02]  /*0760*/  IABS R12, R22 ;  /* 0x00000016000c7213 */ /* 0x000fe40000000000 */
[----:B------:R-:W-:Y:S01]  /*0770*/  ISETP.GE.U32.AND P4, PT, R11, R16, PT ;  /* 0x000000100b00720c */ /* 0x000fe20003f86070 */
[----:B------:R-:W-:Y:S01]  /*0780*/  IMAD.MOV.U32 R16, RZ, RZ, R27 ;  /* 0x000000ffff107224 */ /* 0x000fe200078e001b */
[----:B------:R-:W0:Y:S11]  /*0790*/  F2I.FTZ.U32.TRUNC.NTZ R9, R9 ;  /* 0x0000000900097305 */ /* 0x000e36000021f000 */
[----:B------:R-:W-:-:S02]  /*07a0*/  @P4 IADD3 R10, PT, PT, R10, 0x1, RZ ;  /* 0x000000010a0a4810 */ /* 0x000fc40007ffe0ff */
[----:B------:R-:W-:Y:S02]  /*07b0*/  ISETP.NE.AND P4, PT, R17, RZ, PT ;  /* 0x000000ff1100720c */ /* 0x000fe40003f85270 */
[----:B0-----:R-:W-:-:S05]  /*07c0*/  IADD3 R18, PT, PT, RZ, -R9, RZ ;  /* 0x80000009ff127210 */ /* 0x001fca0007ffe0ff */
[----:B------:R-:W-:Y:S01]  /*07d0*/  IMAD R15, R18, R27, RZ ;  /* 0x0000001b120f7224 */ /* 0x000fe200078e02ff */
[----:B------:R-:W-:-:S03]  /*07e0*/  IABS R18, R20 ;  /* 0x0000001400127213 */ /* 0x000fc60000000000 */
[----:B------:R-:W-:-:S06]  /*07f0*/  IMAD.HI.U32 R15, R9, R15, R8 ;  /* 0x0000000f090f7227 */ /* 0x000fcc00078e0008 */
[----:B------:R-:W-:-:S04]  /*0800*/  IMAD.HI.U32 R9, R15, R12, RZ ;  /* 0x0000000c0f097227 */ /* 0x000fc800078e00ff */
[----:B------:R-:W-:-:S04]  /*0810*/  IMAD.HI.U32 R8, R15, R18, RZ ;  /* 0x000000120f087227 */ /* 0x000fc800078e00ff */
[----:B------:R-:W-:Y:S01]  /*0820*/  IMAD.MOV R13, RZ, RZ, -R9 ;  /* 0x000000ffff0d7224 */ /* 0x000fe200078e0a09 */
[----:B------:R-:W-:-:S03]  /*0830*/  IADD3 R21, PT, PT, -R8, RZ, RZ ;  /* 0x000000ff08157210 */ /* 0x000fc60007ffe1ff */
[----:B------:R-:W-:Y:S01]  /*0840*/  IMAD R11, R27, R13, R12 ;  /* 0x0000000d1b0b7224 */ /* 0x000fe200078e020c */
[----:B------:R-:W-:Y:S01]  /*0850*/  LOP3.LUT R12, R19, R17, RZ, 0x3c, !PT ;  /* 0x00000011130c7212 */ /* 0x000fe200078e3cff */
[----:B------:R-:W-:Y:S01]  /*0860*/  IMAD R13, R27, R21, R18 ;  /* 0x000000151b0d7224 */ /* 0x000fe200078e0212 */
[----:B------:R-:W-:Y:S02]  /*0870*/  IADD3 R18, PT, PT, R14, R20, RZ ;  /* 0x000000140e127210 */ /* 0x000fe40007ffe0ff */
[C---:B------:R-:W-:Y:S02]  /*0880*/  ISETP.GT.U32.AND P5, PT, R16.reuse, R11, PT ;  /* 0x0000000b1000720c */ /* 0x040fe40003fa4070 */
[----:B------:R-:W-:Y:S02]  /*0890*/  ISETP.GT.U32.AND P3, PT, R16, R13, PT ;  /* 0x0000000d1000720c */ /* 0x000fe40003f64070 */
[----:B------:R-:W-:Y:S02]  /*08a0*/  ISETP.GE.AND P1, PT, R12, RZ, PT ;  /* 0x000000ff0c00720c */ /* 0x000fe40003f26270 */
[----:B------:R-:W-:-:S07]  /*08b0*/  IABS R28, R18 ;  /* 0x00000012001c7213 */ /* 0x000fce0000000000 */
[----:B------:R-:W-:Y:S01]  /*08c0*/  @!P5 IADD3 R11, PT, PT, R11, -R27, RZ ;  /* 0x8000001b0b0bd210 */ /* 0x000fe20007ffe0ff */
[----:B------:R-:W-:Y:S01]  /*08d0*/  @!P5 VIADD R9, R9, 0x1 ;  /* 0x000000010909d836 */ /* 0x000fe20000000000 */
[----:B------:R-:W-:Y:S01]  /*08e0*/  @!P3 IADD3 R8, PT, PT, R8, 0x1, RZ ;  /* 0x000000010808b810 */ /* 0x000fe20007ffe0ff */
[----:B------:R-:W-:Y:S01]  /*08f0*/  @!P3 IMAD.IADD R13, R13, 0x1, -R27 ;  /* 0x000000010d0db824 */ /* 0x000fe200078e0a1b */
[-C--:B------:R-:W-:Y:S02]  /*0900*/  ISETP.GE.U32.AND P6, PT, R11, R16.reuse, PT ;  /* 0x000000100b00720c */ /* 0x080fe40003fc6070 */
[----:B------:R-:W-:Y:S02]  /*0910*/  LOP3.LUT R11, R22, R17, RZ, 0x3c, !PT ;  /* 0x00000011160b7212 */ /* 0x000fe400078e3cff */
[----:B------:R-:W-:Y:S02]  /*0920*/  ISETP.GE.U32.AND P2, PT, R13, R16, PT ;  /* 0x000000100d00720c */ /* 0x000fe40003f46070 */
[----:B------:R-:W-:-:S02]  /*0930*/  ISETP.GE.AND P0, PT, R11, RZ, PT ;  /* 0x000000ff0b00720c */ /* 0x000fc40003f06270 */
[----:B------:R-:W-:Y:S01]  /*0940*/  @!P1 IADD3 R10, PT, PT, -R10, RZ, RZ ;  /* 0x000000ff0a0a9210 */ /* 0x000fe20007ffe1ff */
[----:B------:R-:W-:Y:S01]  /*0950*/  IMAD.HI.U32 R29, R15, R28, RZ ;  /* 0x0000001c0f1d7227 */ /* 0x000fe200078e00ff */
[----:B------:R-:W-:Y:S02]  /*0960*/  LOP3.LUT R11, R20, R17, RZ, 0x3c, !PT ;  /* 0x00000011140b7212 */ /* 0x000fe400078e3cff */
[----:B------:R-:W-:Y:S01]  /*0970*/  SEL R21, R26, R10, !P4 ;  /* 0x0000000a1a157207 */ /* 0x000fe20006000000 */
[----:B------:R-:W-:Y:S01]  /*0980*/  @P6 VIADD R9, R9, 0x1 ;  /* 0x0000000109096836 */ /* 0x000fe20000000000 */
[----:B------:R-:W-:-:S03]  /*0990*/  ISETP.GE.AND P5, PT, R11, RZ, PT ;  /* 0x000000ff0b00720c */ /* 0x000fc60003fa6270 */
[----:B------:R-:W-:Y:S02]  /*09a0*/  @P2 VIADD R8, R8, 0x1 ;  /* 0x0000000108082836 */ /* 0x000fe40000000000 */
[----:B------:R-:W-:Y:S02]  /*09b0*/  @!P0 IMAD.MOV R9, RZ, RZ, -R9 ;  /* 0x000000ffff098224 */ /* 0x000fe400078e0a09 */
[----:B------:R-:W-:-:S03]  /*09c0*/  IMAD.MOV.U32 R25, RZ, RZ, R8 ;  /* 0x000000ffff197224 */ /* 0x000fc600078e0008 */
[C---:B------:R-:W-:Y:S01]  /*09d0*/  SEL R23, R26.reuse, R9, !P4 ;  /* 0x000000091a177207 */ /* 0x040fe20006000000 */
[--C-:B------:R-:W-:Y:S02]  /*09e0*/  IMAD.WIDE R8, R21, 0x4, R2.reuse ;  /* 0x0000000415087825 */ /* 0x100fe400078e0202 */
[----:B------:R-:W-:Y:S02]  /*09f0*/  @!P5 IADD3 R25, PT, PT, -R25, RZ, RZ ;  /* 0x000000ff1919d210 */ /* 0x000fe40007ffe1ff */
[----:B------:R-:W-:Y:S01]  /*0a00*/  IMAD.WIDE R10, R23, 0x4, R2 ;  /* 0x00000004170a7825 */ /* 0x000fe200078e0202 */
[----:B------:R0:W2:Y:S01]  /*0a10*/  LDG.E.CONSTANT R24, desc[UR4][R8.64] ;  /* 0x0000000408187981 */ /* 0x0000a2000c1e9900 */
[----:B------:R-:W-:-:S04]  /*0a20*/  SEL R25, R26, R25, !P4 ;  /* 0x000000191a197207 */ /* 0x000fc80006000000 */
[----:B------:R1:W3:Y:S01]  /*0a30*/  LDG.E.CONSTANT R10, desc[UR4][R10.64] ;  /* 0x000000040a0a7981 */ /* 0x0002e2000c1e9900 */
[----:B0-----:R-:W-:-:S04]  /*0a40*/  IMAD.MOV R8, RZ, RZ, -R29 ;  /* 0x000000ffff087224 */ /* 0x001fc800078e0a1d */
[----:B------:R-:W-:-:S05]  /*0a50*/  IMAD R28, R27, R8, R28 ;  /* 0x000000081b1c7224 */ /* 0x000fca00078e021c */
[----:B------:R-:W-:-:S13]  /*0a60*/  ISETP.GT.U32.AND P1, PT, R16, R28, PT ;  /* 0x0000001c1000720c */ /* 0x000fda0003f24070 */
[----:B------:R-:W-:Y:S02]  /*0a70*/  @!P1 IADD3 R28, PT, PT, R28, -R27, RZ ;  /* 0x8000001b1c1c9210 */ /* 0x000fe40007ffe0ff */
[----:B------:R-:W-:Y:S02]  /*0a80*/  LOP3.LUT R27, R18, R17, RZ, 0x3c, !PT ;  /* 0x00000011121b7212 */ /* 0x000fe400078e3cff */
[----:B------:R-:W-:Y:S02]  /*0a90*/  ISETP.GE.U32.AND P0, PT, R28, R16, PT ;  /* 0x000000101c00720c */ /* 0x000fe40003f06070 */
[----:B------:R-:W-:Y:S01]  /*0aa0*/  ISETP.GE.AND P2, PT, R27, RZ, PT ;  /* 0x000000ff1b00720c */ /* 0x000fe20003f46270 */
[----:B------:R-:W-:-:S10]  /*0ab0*/  @!P1 VIADD R29, R29, 0x1 ;  /* 0x000000011d1d9836 */ /* 0x000fd40000000000 */
[----:B------:R-:W-:-:S05]  /*0ac0*/  @P0 IADD3 R29, PT, PT, R29, 0x1, RZ ;  /* 0x000000011d1d0810 */ /* 0x000fca0007ffe0ff */
[----:B------:R-:W-:-:S05]  /*0ad0*/  @!P2 IMAD.MOV R29, RZ, RZ, -R29 ;  /* 0x000000ffff1da224 */ /* 0x000fca00078e0a1d */
[----:B-1----:R-:W-:Y:S01]  /*0ae0*/  SEL R11, R26, R29, !P4 ;  /* 0x0000001d1a0b7207 */ /* 0x002fe20006000000 */
[----:B------:R-:W-:-:S04]  /*0af0*/  IMAD.WIDE R12, R25, 0x4, R2 ;  /* 0x00000004190c7825 */ /* 0x000fc800078e0202 */
[----:B------:R-:W-:Y:S02]  /*0b00*/  IMAD.WIDE R8, R11, 0x4, R2 ;  /* 0x000000040b087825 */ /* 0x000fe400078e0202 */
[----:B------:R0:W5:Y:S04]  /*0b10*/  LDG.E.CONSTANT R12, desc[UR4][R12.64] ;  /* 0x000000040c0c7981 */ /* 0x000168000c1e9900 */
[----:B------:R-:W5:Y:S01]  /*0b20*/  LDG.E.CONSTANT R8, desc[UR4][R8.64] ;  /* 0x0000000408087981 */ /* 0x000f62000c1e9900 */
[----:B------:R-:W-:Y:S01]  /*0b30*/  IADD3 R26, PT, PT, -R21, RZ, RZ ;  /* 0x000000ff151a7210 */ /* 0x000fe20007ffe1ff */
[----:B------:R-:W-:Y:S01]  /*0b40*/  IMAD.MOV R23, RZ, RZ, -R23 ;  /* 0x000000ffff177224 */ /* 0x000fe200078e0a17 */
[----:B------:R-:W-:-:S03]  /*0b50*/  IADD3 R25, PT, PT, -R25, RZ, RZ ;  /* 0x000000ff19197210 */ /* 0x000fc60007ffe1ff */
[C---:B0-----:R-:W-:Y:S02]  /*0b60*/  IMAD R13, R17.reuse, R26, R19 ;  /* 0x0000001a110d7224 */ /* 0x041fe400078e0213 */
[C---:B------:R-:W-:Y:S02]  /*0b70*/  IMAD R22, R17.reuse, R23, R22 ;  /* 0x0000001711167224 */ /* 0x040fe400078e0216 */
[----:B--2---:R-:W-:Y:S02]  /*0b80*/  IMAD R13, R24, R17, R13 ;  /* 0x00000011180d7224 */ /* 0x004fe400078e020d */
[----:B------:R-:W-:Y:S02]  /*0b90*/  IMAD.MOV R24, RZ, RZ, -R11 ;  /* 0x000000ffff187224 */ /* 0x000fe400078e0a0b */
[----:B------:R-:W-:Y:S02]  /*0ba0*/  IMAD R11, R17, R25, R20 ;  /* 0x00000019110b7224 */ /* 0x000fe400078e0214 */
[----:B----4-:R-:W-:-:S04]  /*0bb0*/  IMAD.WIDE R20, R13, 0x4, R4 ;  /* 0x000000040d147825 */ /* 0x010fc800078e0204 */
[----:B------:R-:W-:Y:S02]  /*0bc0*/  IMAD R13, R17, R24, R18 ;  /* 0x00000018110d7224 */ /* 0x000fe400078e0212 */
[----:B---3--:R-:W-:Y:S01]  /*0bd0*/  IMAD R25, R10, R17, R22 ;  /* 0x000000110a197224 */ /* 0x008fe200078e0216 */
[----:B------:R-:W2:Y:S03]  /*0be0*/  LDG.E.CONSTANT R20, desc[UR4][R20.64] ;  /* 0x0000000414147981 */ /* 0x000ea6000c1e9900 */
[----:B------:R-:W-:-:S06]  /*0bf0*/  IMAD.WIDE R24, R25, 0x4, R4 ;  /* 0x0000000419187825 */ /* 0x000fcc00078e0204 */
[----:B------:R-:W3:Y:S01]  /*0c00*/  LDG.E.CONSTANT R25, desc[UR4][R24.64] ;  /* 0x0000000418197981 */ /* 0x000ee2000c1e9900 */
[-C--:B-----5:R-:W-:Y:S02]  /*0c10*/  IMAD R11, R12, R17.reuse, R11 ;  /* 0x000000110c0b7224 */ /* 0x0a0fe400078e020b */
[----:B------:R-:W-:Y:S02]  /*0c20*/  IMAD R9, R8, R17, R13 ;  /* 0x0000001108097224 */ /* 0x000fe400078e020d */
[----:B------:R-:W-:-:S04]  /*0c30*/  IMAD.WIDE R10, R11, 0x4, R4 ;  /* 0x000000040b0a7825 */ /* 0x000fc800078e0204 */
[----:B------:R-:W-:Y:S02]  /*0c40*/  IMAD.WIDE R8, R9, 0x4, R4 ;  /* 0x0000000409087825 */ /* 0x000fe400078e0204 */
[----:B------:R-:W4:Y:S04]  /*0c50*/  LDG.E.CONSTANT R11, desc[UR4][R10.64] ;  /* 0x000000040a0b7981 */ /* 0x000f28000c1e9900 */
[----:B------:R-:W5:Y:S01]  /*0c60*/  LDG.E.CONSTANT R9, desc[UR4][R8.64] ;  /* 0x0000000408097981 */ /* 0x000f62000c1e9900 */
[----:B------:R-:W-:-:S04]  /*0c70*/  IMAD.WIDE R26, R19, 0x4, R6 ;  /* 0x00000004131a7825 */ /* 0x000fc800078e0206 */
[----:B------:R-:W-:-:S04]  /*0c80*/  IMAD.WIDE R12, R14, 0x4, R26 ;  /* 0x000000040e0c7825 */ /* 0x000fc800078e021a */
[----:B------:R-:W-:-:S04]  /*0c90*/  IMAD.WIDE R22, R14, 0x4, R12 ;  /* 0x000000040e167825 */ /* 0x000fc800078e020c */
[C---:B------:R-:W-:Y:S01]  /*0ca0*/  IMAD.WIDE R28, R14.reuse, 0x4, R22 ;  /* 0x000000040e1c7825 */ /* 0x040fe200078e0216 */
[----:B------:R-:W-:-:S04]  /*0cb0*/  IADD3 R19, PT, PT, R14, R18, RZ ;  /* 0x000000120e137210 */ /* 0x000fc80007ffe0ff */
[----:B------:R-:W-:Y:S01]  /*0cc0*/  ISETP.GE.AND P0, PT, R19, R0, PT ;  /* 0x000000001300720c */ /* 0x000fe20003f06270 */
[----:B--2---:R1:W-:Y:S04]  /*0cd0*/  STG.E desc[UR4][R26.64], R20 ;  /* 0x000000141a007986 */ /* 0x0043e8000c101904 */
[----:B---3--:R1:W-:Y:S04]  /*0ce0*/  STG.E desc[UR4][R12.64], R25 ;  /* 0x000000190c007986 */ /* 0x0083e8000c101904 */
[----:B----4-:R1:W-:Y:S04]  /*0cf0*/  STG.E desc[UR4][R22.64], R11 ;  /* 0x0000000b16007986 */ /* 0x0103e8000c101904 */
[----:B-----5:R1:W-:Y:S01]  /*0d00*/  STG.E desc[UR4][R28.64], R9 ;  /* 0x000000091c007986 */ /* 0x0203e2000c101904 */
[----:B------:R-:W-:Y:S05]  /*0d10*/  @!P0 BRA `(.L_x_55) ;  /* 0xfffffff800548947 */ /* 0x000fea000383ffff */
[----:B------:R-:W-:Y:S05]  /*0d20*/  EXIT ;  /* 0x000000000000794d */ /* 0x000fea0003800000 */
.L_x_56:
        /* <DEDUP_REMOVED lines=13> */
.L_x_68:


//--------------------- .nv.shared.reserved.0     --------------------------
	.section	.nv.shared.reserved.0,"aw",@nobits
	.weak		__nv_reservedSMEM_offset_0_alias
	.size		__nv_reservedSMEM_offset_0_alias, 0, 64
	.other		__nv_reservedSMEM_offset_0_alias,@"STO_CUDA_RESERVED_SHARED STV_DEFAULT"
__nv_reservedSMEM_offset_0_alias:
	.zero		0
	.zero		64


//--------------------- .nv.constant0._Z5scaleiPKffPf --------------------------
	.section	.nv.constant0._Z5scaleiPKffPf,"a",@progbits
	.sectionflags	@""
	.align	4
.nv.constant0._Z5scaleiPKffPf:
	.zero		928


//--------------------- .nv.constant0._Z3sumiPKfS0_S0_S0_Pf --------------------------
	.section	.nv.constant0._Z3sumiPKfS0_S0_S0_Pf,"a",@progbits
	.sectionflags	@""
	.align	4
.nv.constant0._Z3sumiPKfS0_S0_S0_Pf:
	.zero		944


//--------------------- .nv.constant0._Z16slicedInplaceAddiifPKfPKiPf --------------------------
	.section	.nv.constant0._Z16slicedInplaceAddiifPKfPKiPf,"a",@progbits
	.sectionflags	@""
	.align	4
.nv.constant0._Z16slicedInplaceAddiifPKfPKiPf:
	.zero		936


//--------------------- .nv.constant0._Z18addHadamardProductiPKfS0_fPf --------------------------
	.section	.nv.constant0._Z18addHadamardProductiPKfS0_fPf,"a",@progbits
	.sectionflags	@""
	.align	4
.nv.constant0._Z18addHadamardProductiPKfS0_fPf:
	.zero		936


//--------------------- .nv.constant0._Z15hadamardProductiPKfS0_S0_Pf --------------------------
	.section	.nv.constant0._Z15hadamardProductiPKfS0_S0_Pf,"a",@progbits
	.sectionflags	@""
	.align	4
.nv.constant0._Z15hadamardProductiPKfS0_S0_Pf:
	.zero		936


//--------------------- .nv.constant0._Z15hadamardProductiPKfS0_Pf --------------------------
	.section	.nv.constant0._Z15hadamardProductiPKfS0_Pf,"a",@progbits
	.sectionflags	@""
	.align	4
.nv.constant0._Z15hadamardProductiPKfS0_Pf:
	.zero		928


//--------------------- .nv.constant0._Z8sumHprodiPKfS0_S0_S0_S0_S0_S0_S0_S0_S0_S0_Pf --------------------------
	.section	.nv.constant0._Z8sumHprodiPKfS0_S0_S0_S0_S0_S0_S0_S0_S0_S0_Pf,"a",@progbits
	.sectionflags	@""
	.align	4
.nv.constant0._Z8sumHprodiPKfS0_S0_S0_S0_S0_S0_S0_S0_S0_S0_Pf:
	.zero		1000


//--------------------- .nv.constant0._Z8sumHprodiPKfS0_S0_S0_S0_Pf --------------------------
	.section	.nv.constant0._Z8sumHprodiPKfS0_S0_S0_S0_Pf,"a",@progbits
	.sectionflags	@""
	.align	4
.nv.constant0._Z8sumHprodiPKfS0_S0_S0_S0_Pf:
	.zero		952


//--------------------- .nv.constant0._Z8sumHprodiPKfS0_S0_S0_Pf --------------------------
	.section	.nv.constant0._Z8sumHprodiPKfS0_S0_S0_Pf,"a",@progbits
	.sectionflags	@""
	.align	4
.nv.constant0._Z8sumHprodiPKfS0_S0_S0_Pf:
	.zero		944


//--------------------- .nv.constant0._Z8hprodSumiiPKfS0_Pf --------------------------
	.section	.nv.constant0._Z8hprodSumiiPKfS0_Pf,"a",@progbits
	.sectionflags	@""
	.align	4
.nv.constant0._Z8hprodSumiiPKfS0_Pf:
	.zero		928


//--------------------- .nv.constant0._Z4fillifPf --------------------------
	.section	.nv.constant0._Z4fillifPf,"a",@progbits
	.sectionflags	@""
	.align	4
.nv.constant0._Z4fillifPf:
	.zero		912


//--------------------- .nv.constant0._Z12sliceColumnsiiPKiPKfPf --------------------------
	.section	.nv.constant0._Z12sliceColumnsiiPKiPKfPf,"a",@progbits
	.sectionflags	@""
	.align	4
.nv.constant0._Z12sliceColumnsiiPKiPKfPf:
	.zero		928


//--------------------- SYMBOLS --------------------------

	.type		.nv.reservedSmem.offset0,@object
	.size		.nv.reservedSmem.offset0,0x4
